	.target	sm_90a

	.elftype	@"ET_EXEC"


//--------------------- .note.nv.tkinfo           --------------------------
	.section	.note.nv.tkinfo,"",@"SHT_NOTE"
	.sectionflags	@"SHF_NOTE_NV_TKINFO"
	.tkinfo
        /*0018*/ 	.word	0x00000002
        /*0030*/ 	.string	""
        /*0030*/ 	.string	"ptxas"
        /*0030*/ 	.string	"Cuda compilation tools, release 13.0, V13.0.88"
        /*0030*/ 	.string	"Build cuda_13.0.r13.0/compiler.36424714_0"
        /*0030*/ 	.string	"-arch sm_90a -m 64 "



//--------------------- .note.nv.cuinfo           --------------------------
	.section	.note.nv.cuinfo,"",@"SHT_NOTE"
	.sectionflags	@"SHF_NOTE_NV_CUINFO"
        /*0018*/ 	.short	0x0002
        /*001a*/ 	.short	0x005a
        /*001c*/ 	.short	0x0082
	.zero		2


//--------------------- .nv.info                  --------------------------
	.section	.nv.info,"",@"SHT_CUDA_INFO"
	.align	4


	//----- nvinfo : EIATTR_REGCOUNT
	.align		4
        /*0000*/ 	.byte	0x04, 0x2f
        /*0002*/ 	.short	(.L_15 - .L_14)
	.align		4
.L_14:
        /*0004*/ 	.word	index@(_ZN7cutlass13device_kernelINS_4gemm6kernel13GemmUniversalIN4cute5tupleIJiiiiEEENS1_10collective13CollectiveMmaINS1_34MainloopSm90TmaGmmaWarpSpecializedILi2ENS5_IJNS4_1CILi1EEESB_SB_EEENS1_35KernelTmaWarpSpecializedCooperativeEEENS5_IJNSA_ILi384EEENSA_ILi32EEENSA_ILi256EEEEEEaNS5_IJlSB_lEEEaSJ_NS4_8TiledMMAINS4_8MMA_AtomIJNS4_4SM904GMMA26MMA_64x32x32_S32S8S8_SS_TNEEEENS4_6LayoutINS5_IJNSA_ILi2EEESB_SB_EEENS5_IJSB_NSA_ILi0EEEST_EEEEENS5_IJNS4_10UnderscoreESW_SW_EEEEENS4_13SM90_TMA_LOADENS4_14ComposedLayoutINS4_7SwizzleILi3ELi4ELi3EEENS4_18smem_ptr_flag_bitsILi8EEENSQ_INS5_IJNSA_ILi8EEENSA_ILi128EEEEEENS5_IJS16_SB_EEEEEEEvNS4_8identityESZ_S1A_vS1B_EENS_8epilogue10collective6detail29Sm90TmaWarpSpecializedAdapterINS1E_15DefaultEpilogueIaSJ_SJ_NS1D_6thread17LinearCombinationIaLi1EiiLNS1I_9ScaleType4KindE0ELNS_15FloatRoundStyleE2EaEENS1_15EpilogueDefaultEEEEEvvEEEEvNT_6ParamsE)
        /*0008*/ 	.word	0x000000a8


	//----- nvinfo : EIATTR_FRAME_SIZE
	.align		4
.L_15:
        /*000c*/ 	.byte	0x04, 0x11
        /*000e*/ 	.short	(.L_17 - .L_16)
	.align		4
.L_16:
        /*0010*/ 	.word	index@(_ZN7cutlass13device_kernelINS_4gemm6kernel13GemmUniversalIN4cute5tupleIJiiiiEEENS1_10collective13CollectiveMmaINS1_34MainloopSm90TmaGmmaWarpSpecializedILi2ENS5_IJNS4_1CILi1EEESB_SB_EEENS1_35KernelTmaWarpSpecializedCooperativeEEENS5_IJNSA_ILi384EEENSA_ILi32EEENSA_ILi256EEEEEEaNS5_IJlSB_lEEEaSJ_NS4_8TiledMMAINS4_8MMA_AtomIJNS4_4SM904GMMA26MMA_64x32x32_S32S8S8_SS_TNEEEENS4_6LayoutINS5_IJNSA_ILi2EEESB_SB_EEENS5_IJSB_NSA_ILi0EEEST_EEEEENS5_IJNS4_10UnderscoreESW_SW_EEEEENS4_13SM90_TMA_LOADENS4_14ComposedLayoutINS4_7SwizzleILi3ELi4ELi3EEENS4_18smem_ptr_flag_bitsILi8EEENSQ_INS5_IJNSA_ILi8EEENSA_ILi128EEEEEENS5_IJS16_SB_EEEEEEEvNS4_8identityESZ_S1A_vS1B_EENS_8epilogue10collective6detail29Sm90TmaWarpSpecializedAdapterINS1E_15DefaultEpilogueIaSJ_SJ_NS1D_6thread17LinearCombinationIaLi1EiiLNS1I_9ScaleType4KindE0ELNS_15FloatRoundStyleE2EaEENS1_15EpilogueDefaultEEEEEvvEEEEvNT_6ParamsE)
        /*0014*/ 	.word	0x00000000


	//----- nvinfo : EIATTR_MIN_STACK_SIZE
	.align		4
.L_17:
        /*0018*/ 	.byte	0x04, 0x12
        /*001a*/ 	.short	(.L_19 - .L_18)
	.align		4
.L_18:
        /*001c*/ 	.word	index@(_ZN7cutlass13device_kernelINS_4gemm6kernel13GemmUniversalIN4cute5tupleIJiiiiEEENS1_10collective13CollectiveMmaINS1_34MainloopSm90TmaGmmaWarpSpecializedILi2ENS5_IJNS4_1CILi1EEESB_SB_EEENS1_35KernelTmaWarpSpecializedCooperativeEEENS5_IJNSA_ILi384EEENSA_ILi32EEENSA_ILi256EEEEEEaNS5_IJlSB_lEEEaSJ_NS4_8TiledMMAINS4_8MMA_AtomIJNS4_4SM904GMMA26MMA_64x32x32_S32S8S8_SS_TNEEEENS4_6LayoutINS5_IJNSA_ILi2EEESB_SB_EEENS5_IJSB_NSA_ILi0EEEST_EEEEENS5_IJNS4_10UnderscoreESW_SW_EEEEENS4_13SM90_TMA_LOADENS4_14ComposedLayoutINS4_7SwizzleILi3ELi4ELi3EEENS4_18smem_ptr_flag_bitsILi8EEENSQ_INS5_IJNSA_ILi8EEENSA_ILi128EEEEEENS5_IJS16_SB_EEEEEEEvNS4_8identityESZ_S1A_vS1B_EENS_8epilogue10collective6detail29Sm90TmaWarpSpecializedAdapterINS1E_15DefaultEpilogueIaSJ_SJ_NS1D_6thread17LinearCombinationIaLi1EiiLNS1I_9ScaleType4KindE0ELNS_15FloatRoundStyleE2EaEENS1_15EpilogueDefaultEEEEEvvEEEEvNT_6ParamsE)
        /*0020*/ 	.word	0x00000000
.L_19:


//--------------------- .nv.compat                --------------------------
	.section	.nv.compat,"",@"SHT_CUDA_COMPAT_INFO"
	.align	4
        /*0000*/ 	.byte	0x02, 0x09, 0x01, 0x00, 0x02, 0x02, 0x04, 0x00, 0x02, 0x05, 0x05, 0x00, 0x03, 0x07, 0x01, 0x01
        /*0010*/ 	.byte	0x02, 0x03, 0x01, 0x00, 0x02, 0x06, 0x01, 0x00, 0x04, 0x0b, 0x08, 0x00, 0x00, 0x00, 0x00, 0x00
        /*0020*/ 	.byte	0x00, 0x00, 0x00, 0x00


//--------------------- .nv.info._ZN7cutlass13device_kernelINS_4gemm6kernel13GemmUniversalIN4cute5tupleIJiiiiEEENS1_10collective13CollectiveMmaINS1_34MainloopSm90TmaGmmaWarpSpecializedILi2ENS5_IJNS4_1CILi1EEESB_SB_EEENS1_35KernelTmaWarpSpecializedCooperativeEEENS5_IJNSA_ILi384EEENSA_ILi32EEENSA_ILi256EEEEEEaNS5_IJlSB_lEEEaSJ_NS4_8TiledMMAINS4_8MMA_AtomIJNS4_4SM904GMMA26MMA_64x32x32_S32S8S8_SS_TNEEEENS4_6LayoutINS5_IJNSA_ILi2EEESB_SB_EEENS5_IJSB_NSA_ILi0EEEST_EEEEENS5_IJNS4_10UnderscoreESW_SW_EEEEENS4_13SM90_TMA_LOADENS4_14ComposedLayoutINS4_7SwizzleILi3ELi4ELi3EEENS4_18smem_ptr_flag_bitsILi8EEENSQ_INS5_IJNSA_ILi8EEENSA_ILi128EEEEEENS5_IJS16_SB_EEEEEEEvNS4_8identityESZ_S1A_vS1B_EENS_8epilogue10collective6detail29Sm90TmaWarpSpecializedAdapterINS1E_15DefaultEpilogueIaSJ_SJ_NS1D_6thread17LinearCombinationIaLi1EiiLNS1I_9ScaleType4KindE0ELNS_15FloatRoundStyleE2EaEENS1_15EpilogueDefaultEEEEEvvEEEEvNT_6ParamsE --------------------------
	.section	.nv.info._ZN7cutlass13device_kernelINS_4gemm6kernel13GemmUniversalIN4cute5tupleIJiiiiEEENS1_10collective13CollectiveMmaINS1_34MainloopSm90TmaGmmaWarpSpecializedILi2ENS5_IJNS4_1CILi1EEESB_SB_EEENS1_35KernelTmaWarpSpecializedCooperativeEEENS5_IJNSA_ILi384EEENSA_ILi32EEENSA_ILi256EEEEEEaNS5_IJlSB_lEEEaSJ_NS4_8TiledMMAINS4_8MMA_AtomIJNS4_4SM904GMMA26MMA_64x32x32_S32S8S8_SS_TNEEEENS4_6LayoutINS5_IJNSA_ILi2EEESB_SB_EEENS5_IJSB_NSA_ILi0EEEST_EEEEENS5_IJNS4_10UnderscoreESW_SW_EEEEENS4_13SM90_TMA_LOADENS4_14ComposedLayoutINS4_7SwizzleILi3ELi4ELi3EEENS4_18smem_ptr_flag_bitsILi8EEENSQ_INS5_IJNSA_ILi8EEENSA_ILi128EEEEEENS5_IJS16_SB_EEEEEEEvNS4_8identityESZ_S1A_vS1B_EENS_8epilogue10collective6detail29Sm90TmaWarpSpecializedAdapterINS1E_15DefaultEpilogueIaSJ_SJ_NS1D_6thread17LinearCombinationIaLi1EiiLNS1I_9ScaleType4KindE0ELNS_15FloatRoundStyleE2EaEENS1_15EpilogueDefaultEEEEEvvEEEEvNT_6ParamsE,"",@"SHT_CUDA_INFO"
	.sectionflags	@""
	.align	4


	//----- nvinfo : EIATTR_CUDA_API_VERSION
	.align		4
        /*0000*/ 	.byte	0x04, 0x37
        /*0002*/ 	.short	(.L_21 - .L_20)
.L_20:
        /*0004*/ 	.word	0x00000082


	//----- nvinfo : EIATTR_KPARAM_INFO
	.align		4
.L_21:
        /*0008*/ 	.byte	0x04, 0x17
        /*000a*/ 	.short	(.L_23 - .L_22)
.L_22:
        /*000c*/ 	.word	0x00000000
        /*0010*/ 	.short	0x0000
        /*0012*/ 	.short	0x0070
        /*0014*/ 	.byte	0x00, 0xf0, 0x01, 0x10


	//----- nvinfo : EIATTR_SPARSE_MMA_MASK
	.align		4
.L_23:
        /*0018*/ 	.byte	0x03, 0x50
        /*001a*/ 	.short	0x0000


	//----- nvinfo : EIATTR_MAXREG_COUNT
	.align		4
        /*001c*/ 	.byte	0x03, 0x1b
        /*001e*/ 	.short	0x00a8


	//----- nvinfo : EIATTR_NUM_BARRIERS
	.align		4
        /*0020*/ 	.byte	0x02, 0x4c
        /*0022*/ 	.byte	0x01
	.zero		1


	//----- nvinfo : EIATTR_EXTERNS
	.align		4
        /*0024*/ 	.byte	0x04, 0x0f
        /*0026*/ 	.short	(.L_25 - .L_24)


	//   ....[0]....
	.align		4
.L_24:
        /*0028*/ 	.word	index@(__assertfail)


	//----- nvinfo : EIATTR_MERCURY_ISA_VERSION
	.align		4
.L_25:
        /*002c*/ 	.byte	0x03, 0x5f
        /*002e*/ 	.short	0x0101


	//----- nvinfo : EIATTR_INT_WARP_WIDE_INSTR_OFFSETS
	.align		4
        /*0030*/ 	.byte	0x04, 0x31
        /*0032*/ 	.short	(.L_27 - .L_26)


	//   ....[0]....
.L_26:
        /*0034*/ 	.word	0x00000370


	//   ....[1]....
        /*0038*/ 	.word	0x000003a0


	//   ....[2]....
        /*003c*/ 	.word	0x00000480


	//----- nvinfo : EIATTR_COOP_GROUP_MASK_REGIDS
	.align		4
.L_27:
        /*0040*/ 	.byte	0x04, 0x29
        /*0042*/ 	.short	(.L_29 - .L_28)


	//   ....[0]....
.L_28:
        /*0044*/ 	.word	0xffffffff


	//   ....[1]....
        /*0048*/ 	.word	0xffffffff


	//   ....[2]....
        /*004c*/ 	.word	0xffffffff


	//   ....[3]....
        /*0050*/ 	.word	0xffffffff


	//   ....[4]....
        /*0054*/ 	.word	0xffffffff


	//----- nvinfo : EIATTR_COOP_GROUP_INSTR_OFFSETS
	.align		4
.L_29:
        /*0058*/ 	.byte	0x04, 0x28
        /*005a*/ 	.short	(.L_31 - .L_30)


	//   ....[0]....
.L_30:
        /*005c*/ 	.word	0x00000060


	//   ....[1]....
        /*0060*/ 	.word	0x00000070


	//   ....[2]....
        /*0064*/ 	.word	0x00000130


	//   ....[3]....
        /*0068*/ 	.word	0x00000280


	//   ....[4]....
        /*006c*/ 	.word	0x00000f90


	//----- nvinfo : EIATTR_REG_RECONFIG
	.align		4
.L_31:
        /*0070*/ 	.byte	0x01, 0x54
	.zero		2


	//----- nvinfo : EIATTR_SYSCALL_OFFSETS
	.align		4
        /*0074*/ 	.byte	0x04, 0x46
        /*0076*/ 	.short	(.L_33 - .L_32)


	//   ....[0]....
.L_32:
        /*0078*/ 	.word	0x00001150


	//----- nvinfo : EIATTR_MBARRIER_INSTR_OFFSETS
	.align		4
.L_33:
        /*007c*/ 	.byte	0x04, 0x39
        /*007e*/ 	.short	(.L_35 - .L_34)


	//   ....[0]....
.L_34:
        /*0080*/ 	.word	0x00000230
        /*0084*/ 	.word	0x000000ff
        /*0088*/ 	.word	0x00000000
        /*008c*/ 	.short	0x0100
        /*008e*/ 	.byte	0x08
	.zero		1


	//   ....[1]....
        /*0090*/ 	.word	0x00000240
        /*0094*/ 	.word	0x000000ff
        /*0098*/ 	.word	0x00000010
        /*009c*/ 	.short	0x0100
        /*009e*/ 	.byte	0x08
	.zero		1


	//   ....[2]....
        /*00a0*/ 	.word	0x00000250
        /*00a4*/ 	.word	0x000000ff
        /*00a8*/ 	.word	0x00000008
        /*00ac*/ 	.short	0x0100
        /*00ae*/ 	.byte	0x08
	.zero		1


	//   ....[3]....
        /*00b0*/ 	.word	0x00000260
        /*00b4*/ 	.word	0x000000ff
        /*00b8*/ 	.word	0x00000018
        /*00bc*/ 	.short	0x0100
        /*00be*/ 	.byte	0x08
	.zero		1


	//   ....[4]....
        /*00c0*/ 	.word	0x000004f0
        /*00c4*/ 	.word	0x000000ff
        /*00c8*/ 	.word	0x00000030
        /*00cc*/ 	.short	0x0100
        /*00ce*/ 	.byte	0x06
	.zero		1


	//   ....[5]....
        /*00d0*/ 	.word	0x00000550
        /*00d4*/ 	.word	0x000000ff
        /*00d8*/ 	.word	0x00000038
        /*00dc*/ 	.short	0x0100
        /*00de*/ 	.byte	0x06
	.zero		1


	//   ....[6]....
        /*00e0*/ 	.word	0x00001220
        /*00e4*/ 	.word	0x00000003
        /*00e8*/ 	.word	0x00000000
        /*00ec*/ 	.short	0x010a
        /*00ee*/ 	.byte	0x3f
	.zero		1


	//   ....[7]....
        /*00f0*/ 	.word	0x00001260
        /*00f4*/ 	.word	0x00000003
        /*00f8*/ 	.word	0x00000000
        /*00fc*/ 	.short	0x010a
        /*00fe*/ 	.byte	0x3f
	.zero		1


	//   ....[8]....
        /*0100*/ 	.word	0x00001df0
        /*0104*/ 	.word	0x00000005
        /*0108*/ 	.word	0x00000000
        /*010c*/ 	.short	0x010a
        /*010e*/ 	.byte	0x3f
	.zero		1


	//   ....[9]....
        /*0110*/ 	.word	0x00001e30
        /*0114*/ 	.word	0x00000005
        /*0118*/ 	.word	0x00000000
        /*011c*/ 	.short	0x010a
        /*011e*/ 	.byte	0x3f
	.zero		1


	//   ....[10]....
        /*0120*/ 	.word	0x00002850
        /*0124*/ 	.word	0x00000004
        /*0128*/ 	.word	0x00000000
        /*012c*/ 	.short	0x0101
        /*012e*/ 	.byte	0x3f
	.zero		1


	//   ....[11]....
        /*0130*/ 	.word	0x00002a10
        /*0134*/ 	.word	0x00000000
        /*0138*/ 	.word	0x00000000
        /*013c*/ 	.short	0x0101
        /*013e*/ 	.byte	0x3f
	.zero		1


	//   ....[12]....
        /*0140*/ 	.word	0x00006650
        /*0144*/ 	.word	0x0000000c
        /*0148*/ 	.word	0x00000010
        /*014c*/ 	.short	0x010a
        /*014e*/ 	.byte	0x3f
	.zero		1


	//   ....[13]....
        /*0150*/ 	.word	0x00006ad0
        /*0154*/ 	.word	0x00000005
        /*0158*/ 	.word	0x00000038
        /*015c*/ 	.short	0x0101
        /*015e*/ 	.byte	0x3f
	.zero		1


	//   ....[14]....
        /*0160*/ 	.word	0x000071d0
        /*0164*/ 	.word	0x00000007
        /*0168*/ 	.word	0x00000000
        /*016c*/ 	.short	0x010a
        /*016e*/ 	.byte	0x3f
	.zero		1


	//   ....[15]....
        /*0170*/ 	.word	0x00007250
        /*0174*/ 	.word	0x00000005
        /*0178*/ 	.word	0x00000000
        /*017c*/ 	.short	0x010a
        /*017e*/ 	.byte	0x3f
	.zero		1


	//   ....[16]....
        /*0180*/ 	.word	0x000072b0
        /*0184*/ 	.word	0x00000003
        /*0188*/ 	.word	0x00000000
        /*018c*/ 	.short	0x010a
        /*018e*/ 	.byte	0x3f
	.zero		1


	//   ....[17]....
        /*0190*/ 	.word	0x00007300
        /*0194*/ 	.word	0x00000005
        /*0198*/ 	.word	0x00000000
        /*019c*/ 	.short	0x010a
        /*019e*/ 	.byte	0x3f
	.zero		1


	//   ....[18]....
        /*01a0*/ 	.word	0x000073d0
        /*01a4*/ 	.word	0x0000000c
        /*01a8*/ 	.word	0x00000010
        /*01ac*/ 	.short	0x010a
        /*01ae*/ 	.byte	0x3f
	.zero		1


	//   ....[19]....
        /*01b0*/ 	.word	0x000074a0
        /*01b4*/ 	.word	0x00000007
        /*01b8*/ 	.word	0x00000000
        /*01bc*/ 	.short	0x010a
        /*01be*/ 	.byte	0x3f
	.zero		1


	//----- nvinfo : EIATTR_NUM_MBARRIERS
	.align		4
.L_35:
        /*01c0*/ 	.byte	0x03, 0x38
        /*01c2*/ 	.short	0x0006


	//----- nvinfo : EIATTR_EXIT_INSTR_OFFSETS
	.align		4
        /*01c4*/ 	.byte	0x04, 0x1c
        /*01c6*/ 	.short	(.L_37 - .L_36)


	//   ....[0]....
.L_36:
        /*01c8*/ 	.word	0x000005a0


	//   ....[1]....
        /*01cc*/ 	.word	0x00000e60


	//   ....[2]....
        /*01d0*/ 	.word	0x00005cc0


	//   ....[3]....
        /*01d4*/ 	.word	0x000062f0


	//   ....[4]....
        /*01d8*/ 	.word	0x000072a0


	//----- nvinfo : EIATTR_MAX_THREADS
	.align		4
.L_37:
        /*01dc*/ 	.byte	0x04, 0x05
        /*01de*/ 	.short	(.L_39 - .L_38)
.L_38:
        /*01e0*/ 	.word	0x00000180
        /*01e4*/ 	.word	0x00000001
        /*01e8*/ 	.word	0x00000001


	//----- nvinfo : EIATTR_CRS_STACK_SIZE
	.align		4
.L_39:
        /*01ec*/ 	.byte	0x04, 0x1e
        /*01ee*/ 	.short	(.L_41 - .L_40)
.L_40:
        /*01f0*/ 	.word	0x00000000


	//----- nvinfo : EIATTR_CBANK_PARAM_SIZE
	.align		4
.L_41:
        /*01f4*/ 	.byte	0x03, 0x19
        /*01f6*/ 	.short	0x0470


	//----- nvinfo : EIATTR_PARAM_CBANK
	.align		4
        /*01f8*/ 	.byte	0x04, 0x0a
        /*01fa*/ 	.short	(.L_43 - .L_42)
	.align		4
.L_42:
        /*01fc*/ 	.word	index@(.nv.constant0._ZN7cutlass13device_kernelINS_4gemm6kernel13GemmUniversalIN4cute5tupleIJiiiiEEENS1_10collective13CollectiveMmaINS1_34MainloopSm90TmaGmmaWarpSpecializedILi2ENS5_IJNS4_1CILi1EEESB_SB_EEENS1_35KernelTmaWarpSpecializedCooperativeEEENS5_IJNSA_ILi384EEENSA_ILi32EEENSA_ILi256EEEEEEaNS5_IJlSB_lEEEaSJ_NS4_8TiledMMAINS4_8MMA_AtomIJNS4_4SM904GMMA26MMA_64x32x32_S32S8S8_SS_TNEEEENS4_6LayoutINS5_IJNSA_ILi2EEESB_SB_EEENS5_IJSB_NSA_ILi0EEEST_EEEEENS5_IJNS4_10UnderscoreESW_SW_EEEEENS4_13SM90_TMA_LOADENS4_14ComposedLayoutINS4_7SwizzleILi3ELi4ELi3EEENS4_18smem_ptr_flag_bitsILi8EEENSQ_INS5_IJNSA_ILi8EEENSA_ILi128EEEEEENS5_IJS16_SB_EEEEEEEvNS4_8identityESZ_S1A_vS1B_EENS_8epilogue10collective6detail29Sm90TmaWarpSpecializedAdapterINS1E_15DefaultEpilogueIaSJ_SJ_NS1D_6thread17LinearCombinationIaLi1EiiLNS1I_9ScaleType4KindE0ELNS_15FloatRoundStyleE2EaEENS1_15EpilogueDefaultEEEEEvvEEEEvNT_6ParamsE)
        /*0200*/ 	.short	0x0210
        /*0202*/ 	.short	0x0470


	//----- nvinfo : EIATTR_SW_WAR
	.align		4
.L_43:
        /*0204*/ 	.byte	0x04, 0x36
        /*0206*/ 	.short	(.L_45 - .L_44)
.L_44:
        /*0208*/ 	.word	0x00000008
.L_45:


//--------------------- .nv.callgraph             --------------------------
	.section	.nv.callgraph,"",@"SHT_CUDA_CALLGRAPH"
	.align	4
	.sectionentsize	8
	.align		4
        /*0000*/ 	.word	0x00000000
	.align		4
        /*0004*/ 	.word	0xffffffff
	.align		4
        /*0008*/ 	.word	index@(_ZN7cutlass13device_kernelINS_4gemm6kernel13GemmUniversalIN4cute5tupleIJiiiiEEENS1_10collective13CollectiveMmaINS1_34MainloopSm90TmaGmmaWarpSpecializedILi2ENS5_IJNS4_1CILi1EEESB_SB_EEENS1_35KernelTmaWarpSpecializedCooperativeEEENS5_IJNSA_ILi384EEENSA_ILi32EEENSA_ILi256EEEEEEaNS5_IJlSB_lEEEaSJ_NS4_8TiledMMAINS4_8MMA_AtomIJNS4_4SM904GMMA26MMA_64x32x32_S32S8S8_SS_TNEEEENS4_6LayoutINS5_IJNSA_ILi2EEESB_SB_EEENS5_IJSB_NSA_ILi0EEEST_EEEEENS5_IJNS4_10UnderscoreESW_SW_EEEEENS4_13SM90_TMA_LOADENS4_14ComposedLayoutINS4_7SwizzleILi3ELi4ELi3EEENS4_18smem_ptr_flag_bitsILi8EEENSQ_INS5_IJNSA_ILi8EEENSA_ILi128EEEEEENS5_IJS16_SB_EEEEEEEvNS4_8identityESZ_S1A_vS1B_EENS_8epilogue10collective6detail29Sm90TmaWarpSpecializedAdapterINS1E_15DefaultEpilogueIaSJ_SJ_NS1D_6thread17LinearCombinationIaLi1EiiLNS1I_9ScaleType4KindE0ELNS_15FloatRoundStyleE2EaEENS1_15EpilogueDefaultEEEEEvvEEEEvNT_6ParamsE)
	.align		4
        /*000c*/ 	.word	index@(__assertfail)
	.align		4
        /*0010*/ 	.word	0x00000000
	.align		4
        /*0014*/ 	.word	0xfffffffe
	.align		4
        /*0018*/ 	.word	0x00000000
	.align		4
        /*001c*/ 	.word	0xfffffffd
	.align		4
        /*0020*/ 	.word	0x00000000
	.align		4
        /*0024*/ 	.word	0xfffffffc


//--------------------- .nv.constant4             --------------------------
	.section	.nv.constant4,"a",@progbits
	.align	8
	.align		8
.nv.constant4:
        /*0000*/ 	.dword	__assertfail
	.align		8
        /*0008*/ 	.dword	__unnamed_1
	.align		8
        /*0010*/ 	.dword	_ZN39_INTERNAL_60bc6a63_4_k_cu_cbc05620_66584cuda3std3__45__cpo5beginE
	.align		8
        /*0018*/ 	.dword	_ZN39_INTERNAL_60bc6a63_4_k_cu_cbc05620_66584cuda3std3__45__cpo3endE
	.align		8
        /*0020*/ 	.dword	_ZN39_INTERNAL_60bc6a63_4_k_cu_cbc05620_66584cuda3std3__45__cpo6cbeginE
	.align		8
        /*0028*/ 	.dword	_ZN39_INTERNAL_60bc6a63_4_k_cu_cbc05620_66584cuda3std3__45__cpo4cendE
	.align		8
        /*0030*/ 	.dword	_ZN39_INTERNAL_60bc6a63_4_k_cu_cbc05620_66584cuda3std3__441_GLOBAL__N__60bc6a63_4_k_cu_cbc05620_66586ignoreE
	.align		8
        /*0038*/ 	.dword	_ZN39_INTERNAL_60bc6a63_4_k_cu_cbc05620_66584cuda3std3__419piecewise_constructE
	.align		8
        /*0040*/ 	.dword	_ZN39_INTERNAL_60bc6a63_4_k_cu_cbc05620_66584cuda3std3__48in_placeE
	.align		8
        /*0048*/ 	.dword	_ZN39_INTERNAL_60bc6a63_4_k_cu_cbc05620_66584cuda3std6ranges3__45__cpo4swapE
	.align		8
        /*0050*/ 	.dword	_ZN39_INTERNAL_60bc6a63_4_k_cu_cbc05620_66584cuda3std6ranges3__45__cpo9iter_moveE
	.align		8
        /*0058*/ 	.dword	_ZN39_INTERNAL_60bc6a63_4_k_cu_cbc05620_66584cute7productE
	.align		8
        /*0060*/ 	.dword	_ZN39_INTERNAL_60bc6a63_4_k_cu_cbc05620_66584cute1_E
	.align		8
        /*0068*/ 	.dword	$str$22
	.align		8
        /*0070*/ 	.dword	$str$23


//--------------------- .text._ZN7cutlass13device_kernelINS_4gemm6kernel13GemmUniversalIN4cute5tupleIJiiiiEEENS1_10collective13CollectiveMmaINS1_34MainloopSm90TmaGmmaWarpSpecializedILi2ENS5_IJNS4_1CILi1EEESB_SB_EEENS1_35KernelTmaWarpSpecializedCooperativeEEENS5_IJNSA_ILi384EEENSA_ILi32EEENSA_ILi256EEEEEEaNS5_IJlSB_lEEEaSJ_NS4_8TiledMMAINS4_8MMA_AtomIJNS4_4SM904GMMA26MMA_64x32x32_S32S8S8_SS_TNEEEENS4_6LayoutINS5_IJNSA_ILi2EEESB_SB_EEENS5_IJSB_NSA_ILi0EEEST_EEEEENS5_IJNS4_10UnderscoreESW_SW_EEEEENS4_13SM90_TMA_LOADENS4_14ComposedLayoutINS4_7SwizzleILi3ELi4ELi3EEENS4_18smem_ptr_flag_bitsILi8EEENSQ_INS5_IJNSA_ILi8EEENSA_ILi128EEEEEENS5_IJS16_SB_EEEEEEEvNS4_8identityESZ_S1A_vS1B_EENS_8epilogue10collective6detail29Sm90TmaWarpSpecializedAdapterINS1E_15DefaultEpilogueIaSJ_SJ_NS1D_6thread17LinearCombinationIaLi1EiiLNS1I_9ScaleType4KindE0ELNS_15FloatRoundStyleE2EaEENS1_15EpilogueDefaultEEEEEvvEEEEvNT_6ParamsE --------------------------
	.section	.text._ZN7cutlass13device_kernelINS_4gemm6kernel13GemmUniversalIN4cute5tupleIJiiiiEEENS1_10collective13CollectiveMmaINS1_34MainloopSm90TmaGmmaWarpSpecializedILi2ENS5_IJNS4_1CILi1EEESB_SB_EEENS1_35KernelTmaWarpSpecializedCooperativeEEENS5_IJNSA_ILi384EEENSA_ILi32EEENSA_ILi256EEEEEEaNS5_IJlSB_lEEEaSJ_NS4_8TiledMMAINS4_8MMA_AtomIJNS4_4SM904GMMA26MMA_64x32x32_S32S8S8_SS_TNEEEENS4_6LayoutINS5_IJNSA_ILi2EEESB_SB_EEENS5_IJSB_NSA_ILi0EEEST_EEEEENS5_IJNS4_10UnderscoreESW_SW_EEEEENS4_13SM90_TMA_LOADENS4_14ComposedLayoutINS4_7SwizzleILi3ELi4ELi3EEENS4_18smem_ptr_flag_bitsILi8EEENSQ_INS5_IJNSA_ILi8EEENSA_ILi128EEEEEENS5_IJS16_SB_EEEEEEEvNS4_8identityESZ_S1A_vS1B_EENS_8epilogue10collective6detail29Sm90TmaWarpSpecializedAdapterINS1E_15DefaultEpilogueIaSJ_SJ_NS1D_6thread17LinearCombinationIaLi1EiiLNS1I_9ScaleType4KindE0ELNS_15FloatRoundStyleE2EaEENS1_15EpilogueDefaultEEEEEvvEEEEvNT_6ParamsE,"ax",@progbits
	.align	128
.text._ZN7cutlass13device_kernelINS_4gemm6kernel13GemmUniversalIN4cute5tupleIJiiiiEEENS1_10collective13CollectiveMmaINS1_34MainloopSm90TmaGmmaWarpSpecializedILi2ENS5_IJNS4_1CILi1EEESB_SB_EEENS1_35KernelTmaWarpSpecializedCooperativeEEENS5_IJNSA_ILi384EEENSA_ILi32EEENSA_ILi256EEEEEEaNS5_IJlSB_lEEEaSJ_NS4_8TiledMMAINS4_8MMA_AtomIJNS4_4SM904GMMA26MMA_64x32x32_S32S8S8_SS_TNEEEENS4_6LayoutINS5_IJNSA_ILi2EEESB_SB_EEENS5_IJSB_NSA_ILi0EEEST_EEEEENS5_IJNS4_10UnderscoreESW_SW_EEEEENS4_13SM90_TMA_LOADENS4_14ComposedLayoutINS4_7SwizzleILi3ELi4ELi3EEENS4_18smem_ptr_flag_bitsILi8EEENSQ_INS5_IJNSA_ILi8EEENSA_ILi128EEEEEENS5_IJS16_SB_EEEEEEEvNS4_8identityESZ_S1A_vS1B_EENS_8epilogue10collective6detail29Sm90TmaWarpSpecializedAdapterINS1E_15DefaultEpilogueIaSJ_SJ_NS1D_6thread17LinearCombinationIaLi1EiiLNS1I_9ScaleType4KindE0ELNS_15FloatRoundStyleE2EaEENS1_15EpilogueDefaultEEEEEvvEEEEvNT_6ParamsE:
        .type           _ZN7cutlass13device_kernelINS_4gemm6kernel13GemmUniversalIN4cute5tupleIJiiiiEEENS1_10collective13CollectiveMmaINS1_34MainloopSm90TmaGmmaWarpSpecializedILi2ENS5_IJNS4_1CILi1EEESB_SB_EEENS1_35KernelTmaWarpSpecializedCooperativeEEENS5_IJNSA_ILi384EEENSA_ILi32EEENSA_ILi256EEEEEEaNS5_IJlSB_lEEEaSJ_NS4_8TiledMMAINS4_8MMA_AtomIJNS4_4SM904GMMA26MMA_64x32x32_S32S8S8_SS_TNEEEENS4_6LayoutINS5_IJNSA_ILi2EEESB_SB_EEENS5_IJSB_NSA_ILi0EEEST_EEEEENS5_IJNS4_10UnderscoreESW_SW_EEEEENS4_13SM90_TMA_LOADENS4_14ComposedLayoutINS4_7SwizzleILi3ELi4ELi3EEENS4_18smem_ptr_flag_bitsILi8EEENSQ_INS5_IJNSA_ILi8EEENSA_ILi128EEEEEENS5_IJS16_SB_EEEEEEEvNS4_8identityESZ_S1A_vS1B_EENS_8epilogue10collective6detail29Sm90TmaWarpSpecializedAdapterINS1E_15DefaultEpilogueIaSJ_SJ_NS1D_6thread17LinearCombinationIaLi1EiiLNS1I_9ScaleType4KindE0ELNS_15FloatRoundStyleE2EaEENS1_15EpilogueDefaultEEEEEvvEEEEvNT_6ParamsE,@function
        .size           _ZN7cutlass13device_kernelINS_4gemm6kernel13GemmUniversalIN4cute5tupleIJiiiiEEENS1_10collective13CollectiveMmaINS1_34MainloopSm90TmaGmmaWarpSpecializedILi2ENS5_IJNS4_1CILi1EEESB_SB_EEENS1_35KernelTmaWarpSpecializedCooperativeEEENS5_IJNSA_ILi384EEENSA_ILi32EEENSA_ILi256EEEEEEaNS5_IJlSB_lEEEaSJ_NS4_8TiledMMAINS4_8MMA_AtomIJNS4_4SM904GMMA26MMA_64x32x32_S32S8S8_SS_TNEEEENS4_6LayoutINS5_IJNSA_ILi2EEESB_SB_EEENS5_IJSB_NSA_ILi0EEEST_EEEEENS5_IJNS4_10UnderscoreESW_SW_EEEEENS4_13SM90_TMA_LOADENS4_14ComposedLayoutINS4_7SwizzleILi3ELi4ELi3EEENS4_18smem_ptr_flag_bitsILi8EEENSQ_INS5_IJNSA_ILi8EEENSA_ILi128EEEEEENS5_IJS16_SB_EEEEEEEvNS4_8identityESZ_S1A_vS1B_EENS_8epilogue10collective6detail29Sm90TmaWarpSpecializedAdapterINS1E_15DefaultEpilogueIaSJ_SJ_NS1D_6thread17LinearCombinationIaLi1EiiLNS1I_9ScaleType4KindE0ELNS_15FloatRoundStyleE2EaEENS1_15EpilogueDefaultEEEEEvvEEEEvNT_6ParamsE,(.L_x_80 - _ZN7cutlass13device_kernelINS_4gemm6kernel13GemmUniversalIN4cute5tupleIJiiiiEEENS1_10collective13CollectiveMmaINS1_34MainloopSm90TmaGmmaWarpSpecializedILi2ENS5_IJNS4_1CILi1EEESB_SB_EEENS1_35KernelTmaWarpSpecializedCooperativeEEENS5_IJNSA_ILi384EEENSA_ILi32EEENSA_ILi256EEEEEEaNS5_IJlSB_lEEEaSJ_NS4_8TiledMMAINS4_8MMA_AtomIJNS4_4SM904GMMA26MMA_64x32x32_S32S8S8_SS_TNEEEENS4_6LayoutINS5_IJNSA_ILi2EEESB_SB_EEENS5_IJSB_NSA_ILi0EEEST_EEEEENS5_IJNS4_10UnderscoreESW_SW_EEEEENS4_13SM90_TMA_LOADENS4_14ComposedLayoutINS4_7SwizzleILi3ELi4ELi3EEENS4_18smem_ptr_flag_bitsILi8EEENSQ_INS5_IJNSA_ILi8EEENSA_ILi128EEEEEENS5_IJS16_SB_EEEEEEEvNS4_8identityESZ_S1A_vS1B_EENS_8epilogue10collective6detail29Sm90TmaWarpSpecializedAdapterINS1E_15DefaultEpilogueIaSJ_SJ_NS1D_6thread17LinearCombinationIaLi1EiiLNS1I_9ScaleType4KindE0ELNS_15FloatRoundStyleE2EaEENS1_15EpilogueDefaultEEEEEvvEEEEvNT_6ParamsE)
        .other          _ZN7cutlass13device_kernelINS_4gemm6kernel13GemmUniversalIN4cute5tupleIJiiiiEEENS1_10collective13CollectiveMmaINS1_34MainloopSm90TmaGmmaWarpSpecializedILi2ENS5_IJNS4_1CILi1EEESB_SB_EEENS1_35KernelTmaWarpSpecializedCooperativeEEENS5_IJNSA_ILi384EEENSA_ILi32EEENSA_ILi256EEEEEEaNS5_IJlSB_lEEEaSJ_NS4_8TiledMMAINS4_8MMA_AtomIJNS4_4SM904GMMA26MMA_64x32x32_S32S8S8_SS_TNEEEENS4_6LayoutINS5_IJNSA_ILi2EEESB_SB_EEENS5_IJSB_NSA_ILi0EEEST_EEEEENS5_IJNS4_10UnderscoreESW_SW_EEEEENS4_13SM90_TMA_LOADENS4_14ComposedLayoutINS4_7SwizzleILi3ELi4ELi3EEENS4_18smem_ptr_flag_bitsILi8EEENSQ_INS5_IJNSA_ILi8EEENSA_ILi128EEEEEENS5_IJS16_SB_EEEEEEEvNS4_8identityESZ_S1A_vS1B_EENS_8epilogue10collective6detail29Sm90TmaWarpSpecializedAdapterINS1E_15DefaultEpilogueIaSJ_SJ_NS1D_6thread17LinearCombinationIaLi1EiiLNS1I_9ScaleType4KindE0ELNS_15FloatRoundStyleE2EaEENS1_15EpilogueDefaultEEEEEvvEEEEvNT_6ParamsE,@"STO_CUDA_ENTRY STV_DEFAULT"
_ZN7cutlass13device_kernelINS_4gemm6kernel13GemmUniversalIN4cute5tupleIJiiiiEEENS1_10collective13CollectiveMmaINS1_34MainloopSm90TmaGmmaWarpSpecializedILi2ENS5_IJNS4_1CILi1EEESB_SB_EEENS1_35KernelTmaWarpSpecializedCooperativeEEENS5_IJNSA_ILi384EEENSA_ILi32EEENSA_ILi256EEEEEEaNS5_IJlSB_lEEEaSJ_NS4_8TiledMMAINS4_8MMA_AtomIJNS4_4SM904GMMA26MMA_64x32x32_S32S8S8_SS_TNEEEENS4_6LayoutINS5_IJNSA_ILi2EEESB_SB_EEENS5_IJSB_NSA_ILi0EEEST_EEEEENS5_IJNS4_10UnderscoreESW_SW_EEEEENS4_13SM90_TMA_LOADENS4_14ComposedLayoutINS4_7SwizzleILi3ELi4ELi3EEENS4_18smem_ptr_flag_bitsILi8EEENSQ_INS5_IJNSA_ILi8EEENSA_ILi128EEEEEENS5_IJS16_SB_EEEEEEEvNS4_8identityESZ_S1A_vS1B_EENS_8epilogue10collective6detail29Sm90TmaWarpSpecializedAdapterINS1E_15DefaultEpilogueIaSJ_SJ_NS1D_6thread17LinearCombinationIaLi1EiiLNS1I_9ScaleType4KindE0ELNS_15FloatRoundStyleE2EaEENS1_15EpilogueDefaultEEEEEvvEEEEvNT_6ParamsE:
[----:B------:R-:W0:Y:S01]  /*0000*/  LDC R1, c[0x0][0x28] ;  /* 0x00000a00ff017b82 */ /* 0x000e220000000800 */
[----:B------:R-:W1:Y:S01]  /*0010*/  S2R R18, SR_TID.X ;  /* 0x0000000000127919 */ /* 0x000e620000002100 */
[----:B------:R-:W-:Y:S01]  /*0020*/  ELECT P0, URZ, PT ;  /* 0x00000000003f782f */ /* 0x000fe20003800000 */
[----:B------:R-:W-:Y:S01]  /*0030*/  BSSY B0, `(.L_x_0) ;  /* 0x000000f000007945 */ /* 0x000fe20003800000 */
[--C-:B-1----:R-:W-:Y:S02]  /*0040*/  SHF.R.U32.HI R0, RZ, 0x5, R18.reuse ;  /* 0x00000005ff007819 */ /* 0x102fe40000011612 */
[----:B------:R-:W-:-:S03]  /*0050*/  SHF.R.U32.HI R2, RZ, 0x7, R18 ;  /* 0x00000007ff027819 */ /* 0x000fc60000011612 */
[----:B------:R-:W1:Y:S04]  /*0060*/  SHFL.IDX PT, R5, R0, RZ, 0x1f ;  /* 0x00001fff00057589 */ /* 0x000e6800000e0000 */
[----:B------:R2:W3:Y:S01]  /*0070*/  SHFL.IDX PT, R8, R2, RZ, 0x1f ;  /* 0x00001fff02087589 */ /* 0x0004e200000e0000 */
[----:B-1----:R-:W-:-:S13]  /*0080*/  ISETP.NE.OR P0, PT, R5, RZ, !P0 ;  /* 0x000000ff0500720c */ /* 0x002fda0004705670 */
[----:B0-23--:R-:W-:Y:S05]  /*0090*/  @P0 BRA `(.L_x_1) ;  /* 0x0000000000200947 */ /* 0x00dfea0003800000 */
[----:B------:R-:W-:Y:S02]  /*00a0*/  ULDC.64 UR4, c[0x0][0x198] ;  /* 0x0000660000047ab9 */ /* 0x000fe40000000a00 */
[----:B------:R-:W-:Y:S02]  /*00b0*/  UIADD3 UR6, UP0, UR4, 0xf0, URZ ;  /* 0x000000f004067890 */ /* 0x000fe4000ff1e03f */
[----:B------:R-:W-:Y:S02]  /*00c0*/  UIADD3 UR4, UP1, UR4, 0x1f0, URZ ;  /* 0x000001f004047890 */ /* 0x000fe4000ff3e03f */
[----:B------:R-:W-:Y:S02]  /*00d0*/  UIADD3.X UR7, URZ, UR5, URZ, UP0, !UPT ;  /* 0x000000053f077290 */ /* 0x000fe400087fe43f */
[----:B------:R-:W-:-:S07]  /*00e0*/  UIADD3.X UR5, URZ, UR5, URZ, UP1, !UPT ;  /* 0x000000053f057290 */ /* 0x000fce0008ffe43f */
[----:B------:R0:W-:Y:S02]  /*00f0*/  UTMACCTL.PF [UR6] ;  /* 0x00000000060079b9 */ /* 0x0001e40008040000 */
[----:B------:R0:W-:Y:S02]  /*0100*/  UTMACCTL.PF [UR4] ;  /* 0x00000000040079b9 */ /* 0x0001e40008040000 */
[----:B0-----:R-:W-:Y:S01]  /*0110*/  NOP ;  /* 0x0000000000007918 */ /* 0x001fe20000000000 */
.L_x_1:
[----:B------:R-:W-:Y:S05]  /*0120*/  BSYNC B0 ;  /* 0x0000000000007941 */ /* 0x000fea0003800000 */
.L_x_0:
[----:B------:R-:W0:Y:S02]  /*0130*/  SHFL.IDX PT, R2, R0, RZ, 0x1f ;  /* 0x00001fff00027589 */ /* 0x000e2400000e0000 */
[----:B0-----:R-:W-:-:S13]  /*0140*/  ISETP.NE.AND P0, PT, R2, RZ, PT ;  /* 0x000000ff0200720c */ /* 0x001fda0003f05270 */
[----:B------:R-:W-:Y:S05]  /*0150*/  @P0 BRA `(.L_x_2) ;  /* 0x0000000000480947 */ /* 0x000fea0003800000 */
[----:B------:R-:W0:Y:S01]  /*0160*/  S2UR UR8, SR_CgaCtaId ;  /* 0x00000000000879c3 */ /* 0x000e220000008800 */
[----:B------:R-:W-:Y:S01]  /*0170*/  UMOV UR4, 0x400 ;  /* 0x0000040000047882 */ /* 0x000fe20000000000 */
[----:B------:R-:W-:Y:S01]  /*0180*/  UMOV UR5, 0x1 ;  /* 0x0000000100057882 */ /* 0x000fe20000000000 */
[----:B------:R-:W-:Y:S01]  /*0190*/  UMOV UR6, 0x100 ;  /* 0x0000010000067882 */ /* 0x000fe20000000000 */
[----:B------:R-:W-:Y:S01]  /*01a0*/  ELECT P0, URZ, PT ;  /* 0x00000000003f782f */ /* 0x000fe20003800000 */
[----:B------:R-:W-:-:S04]  /*01b0*/  UIADD3 UR6, -UR6, 0x100000, URZ ;  /* 0x0010000006067890 */ /* 0x000fc8000fffe13f */
[----:B------:R-:W-:Y:S02]  /*01c0*/  USHF.L.U32 UR7, UR6, 0xb, URZ ;  /* 0x0000000b06077899 */ /* 0x000fe4000800063f */
[----:B------:R-:W-:Y:S02]  /*01d0*/  USHF.L.U32 UR6, UR6, 0x1, URZ ;  /* 0x0000000106067899 */ /* 0x000fe4000800063f */
[----:B0-----:R-:W-:Y:S02]  /*01e0*/  ULEA UR8, UR8, UR4, 0x18 ;  /* 0x0000000408087291 */ /* 0x001fe4000f8ec03f */
[----:B------:R-:W-:-:S04]  /*01f0*/  UIADD3 UR4, -UR5, 0x100000, URZ ;  /* 0x0010000005047890 */ /* 0x000fc8000fffe13f */
[----:B------:R-:W-:Y:S02]  /*0200*/  USHF.L.U32 UR5, UR4, 0xb, URZ ;  /* 0x0000000b04057899 */ /* 0x000fe4000800063f */
[----:B------:R-:W-:Y:S01]  /*0210*/  USHF.L.U32 UR4, UR4, 0x1, URZ ;  /* 0x0000000104047899 */ /* 0x000fe2000800063f */
[----:B------:R-:W0:Y:S11]  /*0220*/  FENCE.VIEW.ASYNC.S ;  /* 0x00000000000073c6 */ /* 0x000e360000000000 */
[----:B0-----:R0:W1:Y:S01]  /*0230*/  SYNCS.EXCH.64 URZ, [UR8], UR4 ;  /* 0x00000004083f75b2 */ /* 0x0010620008000100 */
[----:B------:R0:W2:Y:S01]  /*0240*/  SYNCS.EXCH.64 URZ, [UR8+0x10], UR6 ;  /* 0x00001006083f75b2 */ /* 0x0000a20008000100 */
[----:B------:R0:W3:Y:S01]  /*0250*/  SYNCS.EXCH.64 URZ, [UR8+0x8], UR4 ;  /* 0x00000804083f75b2 */ /* 0x0000e20008000100 */
[----:B------:R0:W4:Y:S01]  /*0260*/  SYNCS.EXCH.64 URZ, [UR8+0x18], UR6 ;  /* 0x00001806083f75b2 */ /* 0x0001220008000100 */
[----:B------:R-:W-:Y:S01]  /*0270*/  NOP ;  /* 0x0000000000007918 */ /* 0x000fe20000000000 */
.L_x_2:
[----:B------:R-:W5:Y:S01]  /*0280*/  SHFL.IDX PT, R0, R0, RZ, 0x1f ;  /* 0x00001fff00007589 */ /* 0x000f6200000e0000 */
[----:B------:R-:W-:Y:S01]  /*0290*/  ELECT P0, URZ, PT ;  /* 0x00000000003f782f */ /* 0x000fe20003800000 */
[----:B------:R-:W1:Y:S01]  /*02a0*/  LDC R2, c[0x0][0x65c] ;  /* 0x00019700ff027b82 */ /* 0x000e620000000800 */
[----:B------:R-:W-:Y:S01]  /*02b0*/  SHF.R.S32.HI R6, RZ, 0x1f, R5 ;  /* 0x0000001fff067819 */ /* 0x000fe20000011405 */
[----:B------:R-:W2:Y:S01]  /*02c0*/  S2R R3, SR_CTAID.Y ;  /* 0x0000000000037919 */ /* 0x000ea20000002600 */
[----:B0-----:R-:W-:Y:S01]  /*02d0*/  UMOV UR4, 0x20 ;  /* 0x0000002000047882 */ /* 0x001fe20000000000 */
[----:B------:R-:W-:Y:S01]  /*02e0*/  ISETP.NE.AND P2, PT, R8, RZ, PT ;  /* 0x000000ff0800720c */ /* 0x000fe20003f45270 */
[----:B------:R-:W-:Y:S01]  /*02f0*/  NOP ;  /* 0x0000000000007918 */ /* 0x000fe20000000000 */
[----:B------:R-:W0:Y:S01]  /*0300*/  S2R R4, SR_CTAID.X ;  /* 0x0000000000047919 */ /* 0x000e220000002500 */
[----:B------:R-:W-:Y:S01]  /*0310*/  LEA.HI R6, R6, R5, RZ, 0x2 ;  /* 0x0000000506067211 */ /* 0x000fe200078f10ff */
[----:B------:R-:W-:Y:S01]  /*0320*/  NOP ;  /* 0x0000000000007918 */ /* 0x000fe20000000000 */
[----:B-----5:R-:W-:-:S02]  /*0330*/  ISETP.NE.OR P0, PT, R0, RZ, !P0 ;  /* 0x000000ff0000720c */ /* 0x020fc40004705670 */
[----:B-1----:R-:W-:-:S04]  /*0340*/  ISETP.NE.AND P3, PT, R2, 0x1, PT ;  /* 0x000000010200780c */ /* 0x002fc80003f65270 */
[----:B------:R-:W-:Y:S02]  /*0350*/  P2R R0, PR, RZ, 0x8 ;  /* 0x00000008ff007803 */ /* 0x000fe40000000000 */
[----:B------:R-:W-:-:S05]  /*0360*/  LOP3.LUT R0, R6, 0xfffffffc, RZ, 0xc0, !PT ;  /* 0xfffffffc06007812 */ /* 0x000fca00078ec0ff */
[----:B------:R-:W-:Y:S01]  /*0370*/  VOTEU.ALL UP0, P0 ;  /* 0x00000000003f7886 */ /* 0x000fe20000000000 */
[----:B------:R-:W-:Y:S01]  /*0380*/  IMAD.IADD R0, R5, 0x1, -R0 ;  /* 0x0000000105007824 */ /* 0x000fe200078e0a00 */
[----:B------:R-:W0:Y:S01]  /*0390*/  @P3 LDC R17, c[0x0][0x10] ;  /* 0x00000400ff113b82 */ /* 0x000e220000000800 */
[----:B------:R-:W-:Y:S01]  /*03a0*/  VOTEU.ALL UP1, P0 ;  /* 0x00000000003f7886 */ /* 0x000fe20000020000 */
[----:B--2---:R-:W-:Y:S01]  /*03b0*/  @P3 IMAD.MOV.U32 R6, RZ, RZ, R3 ;  /* 0x000000ffff063224 */ /* 0x004fe200078e0003 */
[----:B------:R-:W-:Y:S01]  /*03c0*/  @!UP0 UMOV UR6, 0x400 ;  /* 0x0000040000068882 */ /* 0x000fe20000000000 */
[----:B------:R-:W-:-:S04]  /*03d0*/  @!UP0 UIADD3 UR4, -UR4, 0x100000, URZ ;  /* 0x0010000004048890 */ /* 0x000fc8000fffe13f */
[----:B------:R-:W-:Y:S02]  /*03e0*/  @!UP0 USHF.L.U32 UR5, UR4, 0xb, URZ ;  /* 0x0000000b04058899 */ /* 0x000fe4000800063f */
[----:B------:R-:W-:Y:S01]  /*03f0*/  @!UP0 USHF.L.U32 UR4, UR4, 0x1, URZ ;  /* 0x0000000104048899 */ /* 0x000fe2000800063f */
[----:B------:R-:W-:Y:S02]  /*0400*/  @P3 IMAD.MOV.U32 R7, RZ, RZ, RZ ;  /* 0x000000ffff073224 */ /* 0x000fe400078e00ff */
[----:B------:R-:W-:Y:S01]  /*0410*/  IMAD.MOV.U32 R5, RZ, RZ, RZ ;  /* 0x000000ffff057224 */ /* 0x000fe200078e00ff */
[----:B------:R-:W1:Y:S01]  /*0420*/  @!UP0 S2UR UR7, SR_CgaCtaId ;  /* 0x00000000000789c3 */ /* 0x000e620000008800 */
[----:B------:R-:W-:-:S07]  /*0430*/  @P3 IMAD.MOV.U32 R11, RZ, RZ, RZ ;  /* 0x000000ffff0b3224 */ /* 0x000fce00078e00ff */
[----:B------:R-:W2:Y:S01]  /*0440*/  @!P3 LDC R9, c[0x0][0xc] ;  /* 0x00000300ff09bb82 */ /* 0x000ea20000000800 */
[----:B0-----:R-:W-:-:S04]  /*0450*/  @P3 IMAD.WIDE.U32 R16, R4, R17, R6 ;  /* 0x0000001104103225 */ /* 0x001fc800078e0006 */
[----:B------:R-:W-:Y:S01]  /*0460*/  @P3 IMAD.IADD R17, R17, 0x1, R11 ;  /* 0x0000000111113824 */ /* 0x000fe200078e020b */
[----:B-1----:R-:W-:Y:S01]  /*0470*/  @!UP0 ULEA UR6, UR7, UR6, 0x18 ;  /* 0x0000000607068291 */ /* 0x002fe2000f8ec03f */
[----:B------:R-:W-:Y:S01]  /*0480*/  VOTEU.ALL UP0, P0 ;  /* 0x00000000003f7886 */ /* 0x000fe20000000000 */
[----:B------:R-:W-:-:S04]  /*0490*/  ISETP.NE.AND P0, PT, R0, 0x3, PT ;  /* 0x000000030000780c */ /* 0x000fc80003f05270 */
[----:B------:R-:W-:Y:S01]  /*04a0*/  ISETP.EQ.OR P0, PT, R0, RZ, !P0 ;  /* 0x000000ff0000720c */ /* 0x000fe20004702670 */
[----:B--2---:R-:W-:-:S03]  /*04b0*/  @!P3 IMAD.WIDE.U32 R6, R9, R3, R4 ;  /* 0x000000030906b225 */ /* 0x004fc600078e0004 */
[C---:B------:R-:W-:Y:S01]  /*04c0*/  ISETP.EQ.AND P0, PT, R8.reuse, RZ, P0 ;  /* 0x000000ff0800720c */ /* 0x040fe20000702270 */
[----:B------:R-:W-:Y:S01]  /*04d0*/  VIADD R8, R8, 0xffffffff ;  /* 0xffffffff08087836 */ /* 0x000fe20000000000 */
[----:B------:R-:W0:Y:S02]  /*04e0*/  FENCE.VIEW.ASYNC.S ;  /* 0x00000000000073c6 */ /* 0x000e240000000000 */
[----:B0-----:R0:W3:Y:S01]  /*04f0*/  @!UP0 SYNCS.EXCH.64 URZ, [UR6+0x30], UR4 ;  /* 0x00003004063f85b2 */ /* 0x0010e20008000100 */
[----:B------:R-:W-:Y:S01]  /*0500*/  @!P3 IMAD.MOV.U32 R16, RZ, RZ, R6 ;  /* 0x000000ffff10b224 */ /* 0x000fe200078e0006 */
[----:B------:R-:W-:Y:S01]  /*0510*/  SEL R19, RZ, 0x1, !P0 ;  /* 0x00000001ff137807 */ /* 0x000fe20004000000 */
[----:B------:R-:W-:Y:S01]  /*0520*/  @!P3 IMAD.MOV.U32 R17, RZ, RZ, R7 ;  /* 0x000000ffff11b224 */ /* 0x000fe200078e0007 */
[----:B------:R-:W-:-:S04]  /*0530*/  ISETP.GE.U32.AND P1, PT, R8, 0x2, PT ;  /* 0x000000020800780c */ /* 0x000fc80003f26070 */
[----:B------:R-:W-:Y:S01]  /*0540*/  SEL R19, R19, 0x2, P1 ;  /* 0x0000000213137807 */ /* 0x000fe20000800000 */
[----:B------:R0:W3:Y:S01]  /*0550*/  @!UP1 SYNCS.EXCH.64 URZ, [UR6+0x38], UR4 ;  /* 0x00003804063f95b2 */ /* 0x0000e20008000100 */
[----:B------:R-:W-:Y:S01]  /*0560*/  NOP ;  /* 0x0000000000007918 */ /* 0x000fe20000000000 */
[----:B---34-:R-:W-:Y:S06]  /*0570*/  BAR.SYNC.DEFER_BLOCKING 0x0 ;  /* 0x0000000000007b1d */ /* 0x018fec0000010000 */
[----:B------:R-:W-:Y:S05]  /*0580*/  @!P2 BRA `(.L_x_3) ;  /* 0x0000005400d0a947 */ /* 0x000fea0003800000 */
[----:B------:R-:W-:-:S13]  /*0590*/  ISETP.GT.U32.AND P0, PT, R8, 0x1, PT ;  /* 0x000000010800780c */ /* 0x000fda0003f04070 */
[----:B0-----:R-:W-:Y:S05]  /*05a0*/  @P0 EXIT ;  /* 0x000000000000094d */ /* 0x001fea0003800000 */
[----:B------:R-:W-:Y:S01]  /*05b0*/  ULDC.64 UR4, c[0x0][0x650] ;  /* 0x0001940000047ab9 */ /* 0x000fe20000000a00 */
[----:B------:R-:W-:Y:S01]  /*05c0*/  PRMT R0, RZ, 0x7610, R0 ;  /* 0x00007610ff007816 */ /* 0x000fe20000000000 */
[----:B------:R-:W-:Y:S01]  /*05d0*/  IMAD.MOV.U32 R75, RZ, RZ, -0x1 ;  /* 0xffffffffff4b7424 */ /* 0x000fe200078e00ff */
[----:B------:R-:W-:Y:S01]  /*05e0*/  ISETP.GE.U32.AND P0, PT, R16, UR4, PT ;  /* 0x0000000410007c0c */ /* 0x000fe2000bf06070 */
[----:B------:R-:W-:Y:S02]  /*05f0*/  IMAD.MOV.U32 R73, RZ, RZ, -0x1 ;  /* 0xffffffffff497424 */ /* 0x000fe400078e00ff */
[----:B------:R-:W-:Y:S01]  /*0600*/  IMAD.MOV.U32 R74, RZ, RZ, -0x1 ;  /* 0xffffffffff4a7424 */ /* 0x000fe200078e00ff */
[----:B------:R-:W-:-:S13]  /*0610*/  ISETP.GE.U32.AND.EX P0, PT, R17, UR5, PT, P0 ;  /* 0x0000000511007c0c */ /* 0x000fda000bf06100 */
[----:B------:R-:W-:Y:S05]  /*0620*/  @P0 BRA `(.L_x_4) ;  /* 0x0000000400540947 */ /* 0x000fea0003800000 */
[----:B------:R-:W0:Y:S01]  /*0630*/  LDC.64 R14, c[0x0][0x628] ;  /* 0x00018a00ff0e7b82 */ /* 0x000e220000000a00 */
[----:B------:R-:W-:Y:S02]  /*0640*/  IMAD.MOV.U32 R6, RZ, RZ, R16 ;  /* 0x000000ffff067224 */ /* 0x000fe400078e0010 */
[----:B------:R-:W-:-:S05]  /*0650*/  IMAD.MOV.U32 R7, RZ, RZ, R17 ;  /* 0x000000ffff077224 */ /* 0x000fca00078e0011 */
[----:B------:R-:W1:Y:S08]  /*0660*/  LDC R0, c[0x0][0x630] ;  /* 0x00018c00ff007b82 */ /* 0x000e700000000800 */
[----:B------:R-:W2:Y:S01]  /*0670*/  LDC.64 R20, c[0x0][0x620] ;  /* 0x00018800ff147b82 */ /* 0x000ea20000000a00 */
[----:B0-----:R-:W-:-:S04]  /*0680*/  ISETP.NE.U32.AND P0, PT, R14, RZ, PT ;  /* 0x000000ff0e00720c */ /* 0x001fc80003f05070 */
[----:B------:R-:W-:-:S13]  /*0690*/  ISETP.NE.AND.EX P0, PT, R15, RZ, PT, P0 ;  /* 0x000000ff0f00720c */ /* 0x000fda0003f05300 */
[----:B-12---:R-:W-:Y:S05]  /*06a0*/  @!P0 BRA `(.L_x_5) ;  /* 0x0000000000288947 */ /* 0x006fea0003800000 */
[----:B------:R-:W0:Y:S02]  /*06b0*/  LDC R11, c[0x0][0x634] ;  /* 0x00018d00ff0b7b82 */ /* 0x000e240000000800 */
[----:B0-----:R-:W-:-:S05]  /*06c0*/  IADD3 R11, P0, R16, R11, RZ ;  /* 0x0000000b100b7210 */ /* 0x001fca0007f1e0ff */
[----:B------:R-:W-:-:S04]  /*06d0*/  IMAD.X R13, RZ, RZ, R17, P0 ;  /* 0x000000ffff0d7224 */ /* 0x000fc800000e0611 */
[----:B------:R-:W-:-:S04]  /*06e0*/  IMAD.WIDE.U32 R6, R13, R14, RZ ;  /* 0x0000000e0d067225 */ /* 0x000fc800078e00ff */
[----:B------:R-:W-:-:S04]  /*06f0*/  IMAD.WIDE.U32 R8, P0, R11, R15, R6 ;  /* 0x0000000f0b087225 */ /* 0x000fc80007800006 */
[----:B------:R-:W-:-:S04]  /*0700*/  IMAD.WIDE.U32 R6, R11, R14, RZ ;  /* 0x0000000e0b067225 */ /* 0x000fc800078e00ff */
[----:B------:R-:W-:Y:S01]  /*0710*/  IMAD.X R11, RZ, RZ, RZ, P0 ;  /* 0x000000ffff0b7224 */ /* 0x000fe200000e06ff */
[----:B------:R-:W-:Y:S01]  /*0720*/  IADD3 RZ, P0, R7, R8, RZ ;  /* 0x0000000807ff7210 */ /* 0x000fe20007f1e0ff */
[----:B------:R-:W-:-:S04]  /*0730*/  IMAD.MOV.U32 R10, RZ, RZ, R9 ;  /* 0x000000ffff0a7224 */ /* 0x000fc800078e0009 */
[----:B------:R-:W-:-:S08]  /*0740*/  IMAD.WIDE.U32.X R6, R13, R15, R10, P0 ;  /* 0x0000000f0d067225 */ /* 0x000fd000000e040a */
.L_x_5:
[-CC-:B------:R-:W-:Y:S01]  /*0750*/  SHF.R.U64 R74, R6, R0.reuse, R7.reuse ;  /* 0x00000000064a7219 */ /* 0x180fe20000001207 */
[----:B------:R-:W0:Y:S01]  /*0760*/  LDC R10, c[0x0][0x618] ;  /* 0x00018600ff0a7b82 */ /* 0x000e220000000800 */
[----:B------:R-:W-:Y:S01]  /*0770*/  SHF.R.U32.HI R5, RZ, R0, R7 ;  /* 0x00000000ff057219 */ /* 0x000fe20000011607 */
[----:B------:R-:W-:Y:S01]  /*0780*/  ULDC UR4, c[0x0][0x150] ;  /* 0x0000540000047ab9 */ /* 0x000fe20000000800 */
[----:B------:R-:W-:Y:S02]  /*0790*/  IADD3 R9, P0, RZ, -R74, RZ ;  /* 0x8000004aff097210 */ /* 0x000fe40007f1e0ff */
[----:B------:R-:W-:-:S03]  /*07a0*/  I2FP.F32.U32 R0, R4 ;  /* 0x0000000400007245 */ /* 0x000fc60000201000 */
[----:B------:R-:W1:Y:S01]  /*07b0*/  LDC.64 R26, c[0x0][0x640] ;  /* 0x00019000ff1a7b82 */ /* 0x000e620000000a00 */
[----:B------:R-:W-:Y:S02]  /*07c0*/  IMAD.X R11, RZ, RZ, ~R5, P0 ;  /* 0x000000ffff0b7224 */ /* 0x000fe400000e0e05 */
[----:B------:R-:W-:Y:S01]  /*07d0*/  FMUL R0, R0, UR4 ;  /* 0x0000000400007c20 */ /* 0x000fe20008400000 */
[----:B------:R-:W-:Y:S01]  /*07e0*/  IMAD.WIDE.U32 R6, R9, R20, R16 ;  /* 0x0000001409067225 */ /* 0x000fe200078e0010 */
[----:B------:R-:W-:-:S03]  /*07f0*/  ULDC UR4, c[0x0][0x154] ;  /* 0x0000550000047ab9 */ /* 0x000fc60000000800 */
[----:B------:R-:W-:Y:S01]  /*0800*/  IMAD R8, R11, R20, RZ ;  /* 0x000000140b087224 */ /* 0x000fe200078e02ff */
[----:B------:R-:W2:Y:S01]  /*0810*/  LDC R5, c[0x0][0x144] ;  /* 0x00005100ff057b82 */ /* 0x000ea20000000800 */
[----:B------:R-:W3:Y:S02]  /*0820*/  F2I.U32.TRUNC.NTZ R0, R0 ;  /* 0x0000000000007305 */ /* 0x000ee4000020f000 */
[----:B------:R-:W-:-:S04]  /*0830*/  IMAD R9, R9, R21, R8 ;  /* 0x0000001509097224 */ /* 0x000fc800078e0208 */
[----:B------:R-:W-:Y:S01]  /*0840*/  IMAD.IADD R7, R7, 0x1, R9 ;  /* 0x0000000107077824 */ /* 0x000fe200078e0209 */
[----:B------:R-:W4:Y:S01]  /*0850*/  LDC R12, c[0x0][0x608] ;  /* 0x00018200ff0c7b82 */ /* 0x000f220000000800 */
[----:B------:R-:W-:-:S03]  /*0860*/  IMAD.MOV.U32 R9, RZ, RZ, -0x1 ;  /* 0xffffffffff097424 */ /* 0x000fc600078e00ff */
[-CC-:B0-----:R-:W-:Y:S02]  /*0870*/  SHF.R.U64 R20, R6, R10.reuse, R7.reuse ;  /* 0x0000000a06147219 */ /* 0x181fe40000001207 */
[----:B------:R-:W-:Y:S02]  /*0880*/  I2FP.F32.U32 R6, R3 ;  /* 0x0000000300067245 */ /* 0x000fe40000201000 */
[----:B------:R-:W0:Y:S01]  /*0890*/  LDC R24, c[0x0][0x658] ;  /* 0x00019600ff187b82 */ /* 0x000e220000000800 */
[----:B-1----:R-:W-:Y:S01]  /*08a0*/  ISETP.NE.U32.AND P0, PT, R26, RZ, PT ;  /* 0x000000ff1a00720c */ /* 0x002fe20003f05070 */
[----:B---3--:R-:W-:Y:S01]  /*08b0*/  IMAD.MOV R8, RZ, RZ, -R0 ;  /* 0x000000ffff087224 */ /* 0x008fe200078e0a00 */
[----:B------:R-:W-:Y:S01]  /*08c0*/  SHF.R.U32.HI R7, RZ, R10, R7 ;  /* 0x0000000aff077219 */ /* 0x000fe20000011607 */
[----:B------:R-:W-:Y:S01]  /*08d0*/  FMUL R6, R6, UR4 ;  /* 0x0000000406067c20 */ /* 0x000fe20008400000 */
[----:B------:R-:W-:-:S03]  /*08e0*/  ISETP.NE.AND.EX P0, PT, R27, RZ, PT, P0 ;  /* 0x000000ff1b00720c */ /* 0x000fc60003f05300 */
[----:B------:R-:W1:Y:S01]  /*08f0*/  LDC R14, c[0x0][0x148] ;  /* 0x00005200ff0e7b82 */ /* 0x000e620000000800 */
[----:B--2---:R-:W-:-:S07]  /*0900*/  IMAD R0, R5, R8, R4 ;  /* 0x0000000805007224 */ /* 0x004fce00078e0204 */
[----:B------:R-:W2:Y:S01]  /*0910*/  LDC R22, c[0x0][0x600] ;  /* 0x00018000ff167b82 */ /* 0x000ea20000000800 */
[-CC-:B----4-:R-:W-:Y:S02]  /*0920*/  SHF.R.U64 R28, R20, R12.reuse, R7.reuse ;  /* 0x0000000c141c7219 */ /* 0x190fe40000001207 */
[----:B------:R-:W-:Y:S01]  /*0930*/  SHF.R.U32.HI R5, RZ, R12, R7 ;  /* 0x0000000cff057219 */ /* 0x000fe20000011607 */
[----:B------:R-:W-:Y:S01]  /*0940*/  IMAD.MOV.U32 R7, RZ, RZ, 0x1 ;  /* 0x00000001ff077424 */ /* 0x000fe200078e00ff */
[----:B------:R3:W4:Y:S03]  /*0950*/  F2I.U32.TRUNC.NTZ R12, R6 ;  /* 0x00000006000c7305 */ /* 0x000726000020f000 */
[----:B------:R-:W1:Y:S01]  /*0960*/  LDC R15, c[0x0][0x648] ;  /* 0x00019200ff0f7b82 */ /* 0x000e620000000800 */
[-C--:B0-----:R-:W-:Y:S02]  /*0970*/  SHF.L.U32 R4, R9, R24.reuse, RZ ;  /* 0x0000001809047219 */ /* 0x081fe400000006ff */
[----:B------:R-:W-:-:S02]  /*0980*/  SHF.R.U64 R30, R28, R24, R5 ;  /* 0x000000181c1e7219 */ /* 0x000fc40000001205 */
[----:B------:R-:W-:Y:S02]  /*0990*/  LOP3.LUT R11, RZ, R4, RZ, 0x33, !PT ;  /* 0x00000004ff0b7212 */ /* 0x000fe400078e33ff */
[-C--:B------:R-:W-:Y:S01]  /*09a0*/  SHF.R.U32.HI R5, RZ, R24.reuse, R5 ;  /* 0x00000018ff057219 */ /* 0x080fe20000011605 */
[----:B------:R-:W0:Y:S01]  /*09b0*/  LDC R21, c[0x0][0x638] ;  /* 0x00018e00ff157b82 */ /* 0x000e220000000800 */
[----:B------:R-:W-:Y:S01]  /*09c0*/  SHF.L.U32 R10, R7, R24, RZ ;  /* 0x00000018070a7219 */ /* 0x000fe200000006ff */
[----:B------:R-:W-:-:S06]  /*09d0*/  IMAD.MOV.U32 R4, RZ, RZ, R30 ;  /* 0x000000ffff047224 */ /* 0x000fcc00078e001e */
[----:B------:R-:W0:Y:S01]  /*09e0*/  LDC R75, c[0x0][0x610] ;  /* 0x00018400ff4b7b82 */ /* 0x000e220000000800 */
[----:B---34-:R-:W-:Y:S05]  /*09f0*/  @!P0 BRA `(.L_x_6) ;  /* 0x0000000000288947 */ /* 0x018fea0003800000 */
[----:B------:R-:W3:Y:S02]  /*0a00*/  LDC R9, c[0x0][0x64c] ;  /* 0x00019300ff097b82 */ /* 0x000ee40000000800 */
[----:B---3--:R-:W-:-:S05]  /*0a10*/  IADD3 R9, P0, R30, R9, RZ ;  /* 0x000000091e097210 */ /* 0x008fca0007f1e0ff */
        /* <DEDUP_REMOVED lines=8> */
.L_x_6:
[----:B-1----:R-:W-:Y:S01]  /*0aa0*/  SHF.R.U64 R4, R4, R15, R5 ;  /* 0x0000000f04047219 */ /* 0x002fe20000001205 */
[----:B--2---:R-:W-:Y:S01]  /*0ab0*/  VIADD R5, R22, 0xffffffff ;  /* 0xffffffff16057836 */ /* 0x004fe20000000000 */
[----:B------:R-:W-:Y:S01]  /*0ac0*/  LOP3.LUT R11, R28, R11, RZ, 0xc0, !PT ;  /* 0x0000000b1c0b7212 */ /* 0x000fe200078ec0ff */
[----:B------:R-:W-:Y:S02]  /*0ad0*/  IMAD.MOV R12, RZ, RZ, -R12 ;  /* 0x000000ffff0c7224 */ /* 0x000fe400078e0a0c */
[----:B------:R-:W-:Y:S02]  /*0ae0*/  IMAD.MOV R6, RZ, RZ, -R4 ;  /* 0x000000ffff067224 */ /* 0x000fe400078e0a04 */
[----:B------:R-:W-:Y:S01]  /*0af0*/  IMAD R11, R10, R4, R11 ;  /* 0x000000040a0b7224 */ /* 0x000fe200078e020b */
[----:B------:R-:W-:Y:S01]  /*0b00*/  LOP3.LUT R4, R20, R5, RZ, 0xc0, !PT ;  /* 0x0000000514047212 */ /* 0x000fe200078ec0ff */
[----:B------:R-:W-:Y:S02]  /*0b10*/  @P3 IMAD R0, R14, R12, R3 ;  /* 0x0000000c0e003224 */ /* 0x000fe400078e0203 */
[----:B0-----:R-:W-:-:S02]  /*0b20*/  IMAD R3, R6, R21, R30 ;  /* 0x0000001506037224 */ /* 0x001fc400078e021e */
[----:B------:R-:W-:Y:S02]  /*0b30*/  IMAD R75, R11, R75, R0 ;  /* 0x0000004b0b4b7224 */ /* 0x000fe400078e0200 */
[----:B------:R-:W-:Y:S02]  /*0b40*/  IMAD R4, R3, R22, R4 ;  /* 0x0000001603047224 */ /* 0x000fe400078e0204 */
[----:B------:R-:W-:-:S03]  /*0b50*/  IMAD.MOV.U32 R0, RZ, RZ, 0x1 ;  /* 0x00000001ff007424 */ /* 0x000fc600078e00ff */
[----:B------:R-:W-:Y:S02]  /*0b60*/  SEL R73, R4, R75, !P3 ;  /* 0x0000004b04497207 */ /* 0x000fe40005800000 */
[----:B------:R-:W-:-:S07]  /*0b70*/  SEL R75, R75, R4, !P3 ;  /* 0x000000044b4b7207 */ /* 0x000fce0005800000 */
.L_x_4:
[----:B------:R-:W-:-:S08]  /*0b80*/  NOP ;  /* 0x0000000000007918 */ /* 0x000fd00000000000 */
[----:B------:R-:W0:Y:S02]  /*0b90*/  USETMAXREG.TRY_ALLOC.CTAPOOL UP0, 0xe8 ;  /* 0x000000e8000079c8 */ /* 0x000e240008000600 */
[----:B0-----:R-:W-:-:S13]  /*0ba0*/  PLOP3.LUT P0, PT, PT, PT, UP0, 0x80, 0x0 ;  /* 0x000000000000781c */ /* 0x001fda0003f0f008 */
[----:B------:R-:W-:Y:S05]  /*0bb0*/  @!P0 BRA `(.L_x_4) ;  /* 0xfffffffc00f08947 */ /* 0x000fea000383ffff */
[----:B------:R-:W-:Y:S01]  /*0bc0*/  ULDC.64 UR4, c[0x0][0x598] ;  /* 0x0001660000047ab9 */ /* 0x000fe20000000a00 */
[----:B------:R-:W-:Y:S01]  /*0bd0*/  ULDC.64 UR46, c[0x0][0x208] ;  /* 0x00008200002e7ab9 */ /* 0x000fe20000000a00 */
[----:B------:R-:W-:-:S04]  /*0be0*/  ISETP.NE.U32.AND P0, PT, RZ, UR4, PT ;  /* 0x00000004ff007c0c */ /* 0x000fc8000bf05070 */
[----:B------:R-:W-:-:S13]  /*0bf0*/  ISETP.NE.AND.EX P0, PT, RZ, UR5, PT, P0 ;  /* 0x00000005ff007c0c */ /* 0x000fda000bf05300 */
[----:B------:R-:W-:Y:S05]  /*0c00*/  @!P0 BRA `(.L_x_7) ;  /* 0x00000000001c8947 */ /* 0x000fea0003800000 */
[----:B------:R-:W0:Y:S02]  /*0c10*/  LDC.64 R4, c[0x0][0x598] ;  /* 0x00016600ff047b82 */ /* 0x000e240000000a00 */
[----:B0-----:R-:W2:Y:S02]  /*0c20*/  LDG.E.64 R4, desc[UR46][R4.64] ;  /* 0x0000002e04047981 */ /* 0x001ea4000c1e1b00 */
[----:B--2---:R-:W-:-:S04]  /*0c30*/  ISETP.NE.U32.AND P0, PT, R4, RZ, PT ;  /* 0x000000ff0400720c */ /* 0x004fc80003f05070 */
[----:B------:R-:W-:-:S13]  /*0c40*/  ISETP.NE.AND.EX P0, PT, R5, RZ, PT, P0 ;  /* 0x000000ff0500720c */ /* 0x000fda0003f05300 */
[----:B------:R-:W-:Y:S05]  /*0c50*/  @!P0 BRA `(.L_x_7) ;  /* 0x0000000000088947 */ /* 0x000fea0003800000 */
[----:B------:R0:W5:Y:S01]  /*0c60*/  LD.E R22, desc[UR46][R4.64] ;  /* 0x0000002e04167980 */ /* 0x000162000c101900 */
[----:B------:R-:W-:Y:S05]  /*0c70*/  BRA `(.L_x_8) ;  /* 0x0000000000247947 */ /* 0x000fea0003800000 */
.L_x_7:
[----:B------:R-:W-:Y:S02]  /*0c80*/  ULDC.64 UR4, c[0x0][0x588] ;  /* 0x0001620000047ab9 */ /* 0x000fe40000000a00 */
[----:B------:R-:W-:-:S04]  /*0c90*/  ISETP.NE.U32.AND P0, PT, RZ, UR4, PT ;  /* 0x00000004ff007c0c */ /* 0x000fc8000bf05070 */
[----:B------:R-:W-:-:S13]  /*0ca0*/  ISETP.NE.AND.EX P0, PT, RZ, UR5, PT, P0 ;  /* 0x00000005ff007c0c */ /* 0x000fda000bf05300 */
[----:B------:R-:W-:Y:S05]  /*0cb0*/  @!P0 BRA `(.L_x_9) ;  /* 0x00000000000c8947 */ /* 0x000fea0003800000 */
[----:B------:R-:W0:Y:S02]  /*0cc0*/  LDC.64 R22, c[0x0][0x588] ;  /* 0x00016200ff167b82 */ /* 0x000e240000000a00 */
[----:B0-----:R1:W5:Y:S01]  /*0cd0*/  LDG.E R22, desc[UR46][R22.64] ;  /* 0x0000002e16167981 */ /* 0x001362000c1e1900 */
[----:B------:R-:W-:Y:S05]  /*0ce0*/  BRA `(.L_x_8) ;  /* 0x0000000000087947 */ /* 0x000fea0003800000 */
.L_x_9:
[----:B------:R-:W-:Y:S02]  /*0cf0*/  ULDC UR4, c[0x0][0x580] ;  /* 0x0001600000047ab9 */ /* 0x000fe40000000800 */
[----:B------:R-:W-:-:S07]  /*0d00*/  IMAD.U32 R22, RZ, RZ, UR4 ;  /* 0x00000004ff167e24 */ /* 0x000fce000f8e00ff */
.L_x_8:
[----:B------:R-:W-:Y:S02]  /*0d10*/  ULDC.64 UR4, c[0x0][0x5a0] ;  /* 0x0001680000047ab9 */ /* 0x000fe40000000a00 */
[----:B------:R-:W-:-:S04]  /*0d20*/  ISETP.NE.U32.AND P0, PT, RZ, UR4, PT ;  /* 0x00000004ff007c0c */ /* 0x000fc8000bf05070 */
[----:B------:R-:W-:-:S13]  /*0d30*/  ISETP.NE.AND.EX P0, PT, RZ, UR5, PT, P0 ;  /* 0x00000005ff007c0c */ /* 0x000fda000bf05300 */
[----:B------:R-:W-:Y:S05]  /*0d40*/  @!P0 BRA `(.L_x_10) ;  /* 0x00000000001c8947 */ /* 0x000fea0003800000 */
[----:B0-----:R-:W0:Y:S02]  /*0d50*/  LDC.64 R4, c[0x0][0x5a0] ;  /* 0x00016800ff047b82 */ /* 0x001e240000000a00 */
[----:B0-----:R-:W2:Y:S02]  /*0d60*/  LDG.E.64 R4, desc[UR46][R4.64] ;  /* 0x0000002e04047981 */ /* 0x001ea4000c1e1b00 */
[----:B--2---:R-:W-:-:S04]  /*0d70*/  ISETP.NE.U32.AND P0, PT, R4, RZ, PT ;  /* 0x000000ff0400720c */ /* 0x004fc80003f05070 */
[----:B------:R-:W-:-:S13]  /*0d80*/  ISETP.NE.AND.EX P0, PT, R5, RZ, PT, P0 ;  /* 0x000000ff0500720c */ /* 0x000fda0003f05300 */
[----:B------:R-:W-:Y:S05]  /*0d90*/  @!P0 BRA `(.L_x_10) ;  /* 0x0000000000088947 */ /* 0x000fea0003800000 */
[----:B-1----:R0:W5:Y:S01]  /*0da0*/  LD.E R23, desc[UR46][R4.64] ;  /* 0x0000002e04177980 */ /* 0x002162000c101900 */
[----:B------:R-:W-:Y:S05]  /*0db0*/  BRA `(.L_x_11) ;  /* 0x0000000000247947 */ /* 0x000fea0003800000 */
.L_x_10:
[----:B------:R-:W-:Y:S02]  /*0dc0*/  ULDC.64 UR4, c[0x0][0x590] ;  /* 0x0001640000047ab9 */ /* 0x000fe40000000a00 */
[----:B------:R-:W-:-:S04]  /*0dd0*/  ISETP.NE.U32.AND P0, PT, RZ, UR4, PT ;  /* 0x00000004ff007c0c */ /* 0x000fc8000bf05070 */
[----:B------:R-:W-:-:S13]  /*0de0*/  ISETP.NE.AND.EX P0, PT, RZ, UR5, PT, P0 ;  /* 0x00000005ff007c0c */ /* 0x000fda000bf05300 */
[----:B------:R-:W-:Y:S05]  /*0df0*/  @!P0 BRA `(.L_x_12) ;  /* 0x00000000000c8947 */ /* 0x000fea0003800000 */
[----:B0-----:R-:W1:Y:S02]  /*0e00*/  LDC.64 R4, c[0x0][0x590] ;  /* 0x00016400ff047b82 */ /* 0x001e640000000a00 */
[----:B-1----:R1:W5:Y:S01]  /*0e10*/  LDG.E R23, desc[UR46][R4.64] ;  /* 0x0000002e04177981 */ /* 0x002362000c1e1900 */
[----:B------:R-:W-:Y:S05]  /*0e20*/  BRA `(.L_x_11) ;  /* 0x0000000000087947 */ /* 0x000fea0003800000 */
.L_x_12:
[----:B------:R-:W-:Y:S02]  /*0e30*/  ULDC UR4, c[0x0][0x584] ;  /* 0x0001610000047ab9 */ /* 0x000fe40000000800 */
[----:B-1----:R-:W-:-:S07]  /*0e40*/  IMAD.U32 R23, RZ, RZ, UR4 ;  /* 0x00000004ff177e24 */ /* 0x002fce000f8e00ff */
.L_x_11:
[----:B------:R-:W-:-:S13]  /*0e50*/  LOP3.LUT P0, RZ, R0, 0xff, RZ, 0xc0, !PT ;  /* 0x000000ff00ff7812 */ /* 0x000fda000780c0ff */
[----:B------:R-:W-:Y:S05]  /*0e60*/  @!P0 EXIT ;  /* 0x000000000000894d */ /* 0x000fea0003800000 */
[----:B------:R-:W-:Y:S01]  /*0e70*/  ULDC UR4, c[0x0][0x28c] ;  /* 0x0000a30000047ab9 */ /* 0x000fe20000000800 */
[----:B------:R-:W-:Y:S01]  /*0e80*/  ULDC.64 UR6, c[0x0][0x5c8] ;  /* 0x0001720000067ab9 */ /* 0x000fe20000000a00 */
[----:B------:R-:W-:Y:S02]  /*0e90*/  UIADD3 UR4, UR4, 0xff, URZ ;  /* 0x000000ff04047890 */ /* 0x000fe4000fffe03f */
[----:B------:R-:W-:Y:S02]  /*0ea0*/  USHF.L.U64.HI UR38, UR6, 0x7, UR7 ;  /* 0x0000000706267899 */ /* 0x000fe40008010207 */
[----:B------:R-:W-:Y:S02]  /*0eb0*/  USHF.R.S32.HI UR5, URZ, 0x1f, UR4 ;  /* 0x0000001f3f057899 */ /* 0x000fe40008011404 */
[----:B------:R-:W-:Y:S02]  /*0ec0*/  USHF.L.U32 UR39, UR6, 0x7, URZ ;  /* 0x0000000706277899 */ /* 0x000fe4000800063f */
[----:B------:R-:W-:-:S02]  /*0ed0*/  ULEA.HI UR5, UR5, UR4, URZ, 0x8 ;  /* 0x0000000405057291 */ /* 0x000fc4000f8f403f */
[----:B------:R-:W-:Y:S02]  /*0ee0*/  USHF.L.U64.HI UR40, UR6, 0x3, UR7 ;  /* 0x0000000306287899 */ /* 0x000fe40008010207 */
[----:B------:R-:W-:Y:S02]  /*0ef0*/  USHF.L.U32 UR41, UR6, 0x3, URZ ;  /* 0x0000000306297899 */ /* 0x000fe4000800063f */
[----:B------:R-:W-:Y:S02]  /*0f00*/  USHF.L.U64.HI UR42, UR6, 0x8, UR7 ;  /* 0x00000008062a7899 */ /* 0x000fe40008010207 */
[----:B------:R-:W-:Y:S02]  /*0f10*/  USHF.L.U32 UR43, UR6, 0x8, URZ ;  /* 0x00000008062b7899 */ /* 0x000fe4000800063f */
[----:B------:R-:W-:Y:S01]  /*0f20*/  USHF.R.S32.HI UR44, URZ, 0x8, UR5 ;  /* 0x000000083f2c7899 */ /* 0x000fe20008011405 */
[----:B------:R-:W-:Y:S01]  /*0f30*/  UMOV UR36, URZ ;  /* 0x0000003f00247c82 */ /* 0x000fe20008000000 */
[----:B------:R-:W-:-:S10]  /*0f40*/  UMOV UR37, URZ ;  /* 0x0000003f00257c82 */ /* 0x000fd40008000000 */
.L_x_48:
[----:B------:R-:W-:Y:S01]  /*0f50*/  LOP3.LUT R0, R18, 0x80, RZ, 0xc0, !PT ;  /* 0x0000008012007812 */ /* 0x000fe200078ec0ff */
[----:B------:R-:W2:Y:S01]  /*0f60*/  S2UR UR7, SR_CgaCtaId ;  /* 0x00000000000779c3 */ /* 0x000ea20000008800 */
[----:B------:R-:W-:Y:S02]  /*0f70*/  UMOV UR6, 0x400 ;  /* 0x0000040000067882 */ /* 0x000fe40000000000 */
[----:B------:R-:W-:-:S06]  /*0f80*/  SHF.R.U32.HI R0, RZ, 0x7, R0 ;  /* 0x00000007ff007819 */ /* 0x000fcc0000011600 */
[----:B------:R-:W3:Y:S01]  /*0f90*/  SHFL.IDX PT, R0, R0, RZ, 0x1f ;  /* 0x00001fff00007589 */ /* 0x000ee200000e0000 */
[----:B--2---:R-:W-:Y:S01]  /*0fa0*/  ULEA UR6, UR7, UR6, 0x18 ;  /* 0x0000000607067291 */ /* 0x004fe2000f8ec03f */
[----:B---3--:R-:W-:-:S13]  /*0fb0*/  R2UR UR4, R0 ;  /* 0x00000000000472ca */ /* 0x008fda00000e0000 */
[----:B------:R-:W-:-:S04]  /*0fc0*/  ULEA.HI UR5, UR4, UR4, URZ, 0x1 ;  /* 0x0000000404057291 */ /* 0x000fc8000f8f083f */
[----:B------:R-:W-:-:S04]  /*0fd0*/  ULOP3.LUT UR5, UR5, 0x7fffe, URZ, 0xc0, !UPT ;  /* 0x0007fffe05057892 */ /* 0x000fc8000f8ec03f */
[----:B------:R-:W-:-:S03]  /*0fe0*/  UIADD3 UR5, UR4, -UR5, URZ ;  /* 0x8000000504057290 */ /* 0x000fc6000fffe03f */
[----:B------:R-:W-:Y:S01]  /*0ff0*/  ULDC UR4, c[0x0][0x28c] ;  /* 0x0000a30000047ab9 */ /* 0x000fe20000000800 */
[----:B------:R-:W-:Y:S01]  /*1000*/  ULEA UR5, UR5, UR6, 0xd ;  /* 0x0000000605057291 */ /* 0x000fe2000f8e683f */
[----:B------:R-:W-:-:S03]  /*1010*/  ISETP.LT.AND P0, PT, RZ, UR4, PT ;  /* 0x00000004ff007c0c */ /* 0x000fc6000bf01270 */
[----:B------:R-:W-:-:S04]  /*1020*/  UIADD3 UR5, UR5, 0x100, URZ ;  /* 0x0000010005057890 */ /* 0x000fc8000fffe03f */
[----:B------:R-:W-:-:S04]  /*1030*/  USHF.R.U32.HI UR5, URZ, 0x4, UR5 ;  /* 0x000000043f057899 */ /* 0x000fc80008011605 */
[----:B------:R-:W-:Y:S02]  /*1040*/  ULOP3.LUT UR45, UR5, 0x3fff, URZ, 0xc0, !UPT ;  /* 0x00003fff052d7892 */ /* 0x000fe4000f8ec03f */
[----:B01----:R-:W-:Y:S10]  /*1050*/  @P0 BRA `(.L_x_13) ;  /* 0x0000000000400947 */ /* 0x003ff40003800000 */
[----:B------:R-:W-:Y:S01]  /*1060*/  MOV R0, 0x0 ;  /* 0x0000000000007802 */ /* 0x000fe20000000f00 */
[----:B------:R-:W-:Y:S01]  /*1070*/  ULDC.64 UR4, c[0x4][0x68] ;  /* 0x01001a0000047ab9 */ /* 0x000fe20000000a00 */
[----:B------:R-:W-:Y:S01]  /*1080*/  ULDC.64 UR6, c[0x4][0x8] ;  /* 0x0100020000067ab9 */ /* 0x000fe20000000a00 */
[----:B01----:R-:W-:Y:S01]  /*1090*/  IMAD.U32 R4, RZ, RZ, UR4 ;  /* 0x00000004ff047e24 */ /* 0x003fe2000f8e00ff */
[----:B------:R0:W1:Y:S01]  /*10a0*/  LDC.64 R14, c[0x4][R0] ;  /* 0x01000000000e7b82 */ /* 0x0000620000000a00 */
[----:B------:R-:W-:Y:S01]  /*10b0*/  IMAD.U32 R5, RZ, RZ, UR5 ;  /* 0x00000005ff057e24 */ /* 0x000fe2000f8e00ff */
[----:B------:R-:W-:Y:S01]  /*10c0*/  ULDC.64 UR4, c[0x4][0x70] ;  /* 0x01001c0000047ab9 */ /* 0x000fe20000000a00 */
[----:B------:R-:W-:Y:S02]  /*10d0*/  IMAD.U32 R10, RZ, RZ, UR6 ;  /* 0x00000006ff0a7e24 */ /* 0x000fe4000f8e00ff */
[----:B------:R-:W-:Y:S02]  /*10e0*/  IMAD.U32 R6, RZ, RZ, UR4 ;  /* 0x00000004ff067e24 */ /* 0x000fe4000f8e00ff */
[----:B------:R-:W-:-:S02]  /*10f0*/  IMAD.U32 R7, RZ, RZ, UR5 ;  /* 0x00000005ff077e24 */ /* 0x000fc4000f8e00ff */
[----:B------:R-:W-:Y:S02]  /*1100*/  IMAD.U32 R11, RZ, RZ, UR7 ;  /* 0x00000007ff0b7e24 */ /* 0x000fe4000f8e00ff */
[----:B------:R-:W-:Y:S02]  /*1110*/  IMAD.MOV.U32 R8, RZ, RZ, 0x1e1 ;  /* 0x000001e1ff087424 */ /* 0x000fe400078e00ff */
[----:B------:R-:W-:Y:S02]  /*1120*/  IMAD.MOV.U32 R12, RZ, RZ, 0x1 ;  /* 0x00000001ff0c7424 */ /* 0x000fe400078e00ff */
[----:B0-----:R-:W-:-:S07]  /*1130*/  IMAD.MOV.U32 R13, RZ, RZ, RZ ;  /* 0x000000ffff0d7224 */ /* 0x001fce00078e00ff */
[----:B------:R-:W-:-:S07]  /*1140*/  LEPC R20, `(.L_x_13) ;  /* 0x000000001014794e */ /* 0x000fce0000000000 */
[----:B-1---5:R-:W-:Y:S05]  /*1150*/  CALL.ABS.NOINC R14 ;  /* 0x000000000e007343 */ /* 0x022fea0003c00000 */
.L_x_13:
[----:B------:R-:W-:-:S04]  /*1160*/  LOP3.LUT R0, R19, 0x1, RZ, 0xfc, !PT ;  /* 0x0000000113007812 */ /* 0x000fc800078efcff */
[----:B------:R-:W-:-:S13]  /*1170*/  ISETP.NE.AND P0, PT, R0, 0x3, PT ;  /* 0x000000030000780c */ /* 0x000fda0003f05270 */
[----:B------:R-:W-:Y:S05]  /*1180*/  @!P0 BRA `(.L_x_14) ;  /* 0x0000000000048947 */ /* 0x000fea0003800000 */
[----:B------:R-:W-:Y:S01]  /*1190*/  BPT.TRAP 0x1 ;  /* 0x000000040000795c */ /* 0x000fe20000300000 */
.L_x_14:
[----:B------:R-:W2:Y:S01]  /*11a0*/  S2UR UR5, SR_CgaCtaId ;  /* 0x00000000000579c3 */ /* 0x000ea20000008800 */
[----:B------:R-:W-:Y:S01]  /*11b0*/  UMOV UR4, 0x400 ;  /* 0x0000040000047882 */ /* 0x000fe20000000000 */
[----:B------:R-:W-:Y:S02]  /*11c0*/  IMAD.U32 R0, RZ, RZ, UR36 ;  /* 0x00000024ff007e24 */ /* 0x000fe4000f8e00ff */
[----:B------:R-:W-:-:S03]  /*11d0*/  IMAD.U32 R3, RZ, RZ, UR37 ;  /* 0x00000025ff037e24 */ /* 0x000fc6000f8e00ff */
[----:B------:R-:W-:Y:S01]  /*11e0*/  SHF.L.U32 R0, R0, 0x1f, RZ ;  /* 0x0000001f00007819 */ /* 0x000fe200000006ff */
[----:B--2---:R-:W-:-:S06]  /*11f0*/  ULEA UR4, UR5, UR4, 0x18 ;  /* 0x0000000405047291 */ /* 0x004fcc000f8ec03f */
[----:B------:R-:W-:-:S04]  /*1200*/  IMAD.U32 R6, RZ, RZ, UR4 ;  /* 0x00000004ff067e24 */ /* 0x000fc8000f8e00ff */
[----:B------:R-:W-:-:S04]  /*1210*/  IMAD R3, R3, 0x8, R6 ;  /* 0x0000000803037824 */ /* 0x000fc800078e0206 */
[----:B------:R2:W3:Y:S01]  /*1220*/  SYNCS.PHASECHK.TRANS64.TRYWAIT P1, [R3+URZ], R0 ;  /* 0x00000000030075a7 */ /* 0x0004e2000802017f */
[----:B------:R-:W-:Y:S05]  /*1230*/  @!P0 BRA `(.L_x_15) ;  /* 0x0000000000048947 */ /* 0x000fea0003800000 */
[----:B------:R-:W-:Y:S01]  /*1240*/  BPT.TRAP 0x1 ;  /* 0x000000040000795c */ /* 0x000fe20000300000 */
.L_x_15:
[----:B---3--:R-:W-:Y:S05]  /*1250*/  @P1 BRA `(.L_x_16) ;  /* 0x0000000000081947 */ /* 0x008fea0003800000 */
[----:B------:R-:W3:Y:S02]  /*1260*/  SYNCS.PHASECHK.TRANS64.TRYWAIT P1, [R3+URZ], R0 ;  /* 0x00000000030075a7 */ /* 0x000ee4000802017f */
[----:B---3--:R-:W-:Y:S05]  /*1270*/  @!P1 BRA `(.L_x_17) ;  /* 0x00000060000c9947 */ /* 0x008fea0003800000 */
.L_x_16:
[----:B------:R-:W-:-:S04]  /*1280*/  UISETP.LT.AND UP0, UPT, UR44, 0x1, UPT ;  /* 0x000000012c00788c */ /* 0x000fc8000bf01270 */
[----:B------:R-:W-:-:S06]  /*1290*/  USEL UR4, UR44, 0x1, UP0 ;  /* 0x000000012c047887 */ /* 0x000fcc0008000000 */
[----:B--23--:R-:W-:Y:S01]  /*12a0*/  IMAD.U32 R0, RZ, RZ, UR4 ;  /* 0x00000004ff007e24 */ /* 0x00cfe2000f8e00ff */
[----:B------:R-:W-:Y:S05]  /*12b0*/  WARPSYNC.ALL ;  /* 0x0000000000007948 */ /* 0x000fea0003800000 */
[----:B------:R-:W-:-:S04]  /*12c0*/  IADD3 R0, -R0, UR44, RZ ;  /* 0x0000002c00007c10 */ /* 0x000fc8000fffe1ff */
[----:B------:R-:W-:Y:S02]  /*12d0*/  ISETP.GE.AND P1, PT, R0, 0x1, PT ;  /* 0x000000010000780c */ /* 0x000fe40003f26270 */
[----:B------:R-:W-:Y:S01]  /*12e0*/  R2UR UR4, R6 ;  /* 0x00000000060472ca */ /* 0x000fe200000e0000 */
[----:B------:R-:W-:Y:S01]  /*12f0*/  WARPGROUP.ARRIVE ;  /* 0x00000000000079c5 */ /* 0x000fe20000000000 */
[----:B------:R-:W-:Y:S01]  /*1300*/  UMOV UR9, 0x40000040 ;  /* 0x4000004000097882 */ /* 0x000fe20000000000 */
[----:B------:R-:W-:-:S10]  /*1310*/  UMOV UR11, 0x40000040 ;  /* 0x40000040000b7882 */ /* 0x000fd40000000000 */
[----:B------:R-:W-:-:S04]  /*1320*/  UIADD3 UR4, UR4, 0x30100, URZ ;  /* 0x0003010004047890 */ /* 0x000fc8000fffe03f */
[----:B------:R-:W-:-:S04]  /*1330*/  USHF.R.U32.HI UR4, URZ, 0x4, UR4 ;  /* 0x000000043f047899 */ /* 0x000fc80008011604 */
[----:B------:R-:W-:Y:S02]  /*1340*/  ULOP3.LUT UR5, UR4, 0x3fff, URZ, 0xc0, !UPT ;  /* 0x00003fff04057892 */ /* 0x000fe4000f8ec03f */
[----:B------:R-:W-:Y:S02]  /*1350*/  ULOP3.LUT UR4, UR45, 0x10000, URZ, 0xfc, !UPT ;  /* 0x000100002d047892 */ /* 0x000fe4000f8efc3f */
[----:B------:R-:W-:Y:S02]  /*1360*/  ULOP3.LUT UR5, UR5, 0x10000, URZ, 0xfc, !UPT ;  /* 0x0001000005057892 */ /* 0x000fe4000f8efc3f */
[----:B------:R-:W-:Y:S02]  /*1370*/  UIMAD UR6, UR37, 0x1800, UR4 ;  /* 0x00001800250678a4 */ /* 0x000fe4000f8e0204 */
[----:B------:R-:W-:Y:S02]  /*1380*/  ULEA UR7, UR37, UR5, 0x9 ;  /* 0x0000000525077291 */ /* 0x000fe4000f8e483f */
[----:B------:R-:W-:-:S02]  /*1390*/  UIADD3 UR12, UR6, 0x400, URZ ;  /* 0x00000400060c7890 */ /* 0x000fc4000fffe03f */
[----:B------:R-:W-:Y:S02]  /*13a0*/  UIADD3 UR13, UR6, 0x800, URZ ;  /* 0x00000800060d7890 */ /* 0x000fe4000fffe03f */
[----:B------:R-:W-:Y:S01]  /*13b0*/  UMOV UR8, UR6 ;  /* 0x0000000600087c82 */ /* 0x000fe20008000000 */
[----:B------:R-:W-:Y:S02]  /*13c0*/  UMOV UR10, UR7 ;  /* 0x00000007000a7c82 */ /* 0x000fe40008000000 */
[----:B------:R-:W-:Y:S01]  /*13d0*/  IGMMA.64x32x32.S8.S8 R56, gdesc[UR8], RZ, !UPT, gsb0 ;  /* 0x01200000083879f1 */ /* 0x000fe2000c0410ff */
[----:B------:R-:W-:Y:S01]  /*13e0*/  UMOV UR8, UR12 ;  /* 0x0000000c00087c82 */ /* 0x000fe20008000000 */
[----:B------:R-:W-:Y:S01]  /*13f0*/  UMOV UR9, 0x40000040 ;  /* 0x4000004000097882 */ /* 0x000fe20000000000 */
[----:B------:R-:W-:Y:S01]  /*1400*/  UIADD3 UR12, UR6, 0x402, URZ ;  /* 0x00000402060c7890 */ /* 0x000fe2000fffe03f */
[----:B------:R-:W-:Y:S02]  /*1410*/  WARPGROUP.DEPBAR.LE gsb0, 0x0 ;  /* 0x00008000000079c5 */ /* 0x000fe40000010000 */
[----:B------:R-:W-:-:S06]  /*1420*/  WARPGROUP.ARRIVE ;  /* 0x00000000000079c5 */ /* 0x000fcc0000000000 */
[----:B------:R-:W-:Y:S01]  /*1430*/  IGMMA.64x32x32.S8.S8 R40, gdesc[UR8], RZ, !UPT, gsb0 ;  /* 0x01200000082879f1 */ /* 0x000fe2000c0410ff */
[----:B------:R-:W-:Y:S01]  /*1440*/  UMOV UR8, UR13 ;  /* 0x0000000d00087c82 */ /* 0x000fe20008000000 */
[----:B------:R-:W-:Y:S01]  /*1450*/  UMOV UR9, 0x40000040 ;  /* 0x4000004000097882 */ /* 0x000fe20000000000 */
[----:B------:R-:W-:Y:S01]  /*1460*/  UIADD3 UR13, UR6, 0x802, URZ ;  /* 0x00000802060d7890 */ /* 0x000fe2000fffe03f */
[----:B------:R-:W-:Y:S02]  /*1470*/  WARPGROUP.DEPBAR.LE gsb0, 0x0 ;  /* 0x00008000000079c5 */ /* 0x000fe40000010000 */
[----:B------:R-:W-:-:S06]  /*1480*/  WARPGROUP.ARRIVE ;  /* 0x00000000000079c5 */ /* 0x000fcc0000000000 */
[----:B------:R-:W-:Y:S01]  /*1490*/  IGMMA.64x32x32.S8.S8 R24, gdesc[UR8], RZ, !UPT, gsb0 ;  /* 0x01200000081879f1 */ /* 0x000fe2000c0410ff */
[----:B------:R-:W-:Y:S02]  /*14a0*/  UIADD3 UR8, UR6, 0x2, URZ ;  /* 0x0000000206087890 */ /* 0x000fe4000fffe03f */
[----:B------:R-:W-:Y:S01]  /*14b0*/  UIADD3 UR10, UR7, 0x2, URZ ;  /* 0x00000002070a7890 */ /* 0x000fe2000fffe03f */
[----:B------:R-:W-:Y:S01]  /*14c0*/  UMOV UR9, 0x40000040 ;  /* 0x4000004000097882 */ /* 0x000fe20000000000 */
[----:B------:R-:W-:Y:S01]  /*14d0*/  UMOV UR11, 0x40000040 ;  /* 0x40000040000b7882 */ /* 0x000fe20000000000 */
[----:B------:R-:W-:Y:S02]  /*14e0*/  WARPGROUP.DEPBAR.LE gsb0, 0x0 ;  /* 0x00008000000079c5 */ /* 0x000fe40000010000 */
[----:B------:R-:W-:-:S06]  /*14f0*/  WARPGROUP.ARRIVE ;  /* 0x00000000000079c5 */ /* 0x000fcc0000000000 */
[----:B------:R-:W-:Y:S01]  /*1500*/  IGMMA.64x32x32.S8.S8 R56, gdesc[UR8], R56, gsb0 ;  /* 0x01200000083879f1 */ /* 0x000fe20008041038 */
[----:B------:R-:W-:Y:S01]  /*1510*/  UMOV UR8, UR12 ;  /* 0x0000000c00087c82 */ /* 0x000fe20008000000 */
[----:B------:R-:W-:Y:S01]  /*1520*/  UMOV UR9, 0x40000040 ;  /* 0x4000004000097882 */ /* 0x000fe20000000000 */
[----:B------:R-:W-:Y:S01]  /*1530*/  UIADD3 UR12, UR6, 0x404, URZ ;  /* 0x00000404060c7890 */ /* 0x000fe2000fffe03f */
        /* <DEDUP_REMOVED lines=102> */
[----:B------:R-:W-:Y:S02]  /*1ba0*/  UIADD3 UR8, UR6, 0xc06, URZ ;  /* 0x00000c0606087890 */ /* 0x000fe4000fffe03f */
[----:B------:R-:W-:Y:S01]  /*1bb0*/  UIADD3 UR10, UR7, 0x106, URZ ;  /* 0x00000106070a7890 */ /* 0x000fe2000fffe03f */
[----:B------:R-:W-:Y:S01]  /*1bc0*/  UMOV UR9, 0x40000040 ;  /* 0x4000004000097882 */ /* 0x000fe20000000000 */
[----:B------:R-:W-:Y:S01]  /*1bd0*/  UMOV UR11, 0x40000040 ;  /* 0x40000040000b7882 */ /* 0x000fe20000000000 */
[----:B------:R-:W-:Y:S02]  /*1be0*/  UIADD3 UR7, UR6, 0x1006, URZ ;  /* 0x0000100606077890 */ /* 0x000fe4000fffe03f */
[----:B------:R-:W-:Y:S01]  /*1bf0*/  UIADD3 UR6, UR6, 0x1406, URZ ;  /* 0x0000140606067890 */ /* 0x000fe2000fffe03f */
        /* <DEDUP_REMOVED lines=12> */
[----:B------:R-:W-:Y:S03]  /*1cc0*/  IGMMA.64x32x32.S8.S8 R24, gdesc[UR8], R24, gsb0 ;  /* 0x01200000081879f1 */ /* 0x000fe60008041018 */
[----:B------:R-:W-:Y:S02]  /*1cd0*/  WARPGROUP.DEPBAR.LE gsb0, 0x0 ;  /* 0x00008000000079c5 */ /* 0x000fe40000010000 */
[----:B------:R-:W-:Y:S05]  /*1ce0*/  @!P1 BRA `(.L_x_18) ;  /* 0x0000000c00109947 */ /* 0x000fea0003800000 */
[----:B------:R-:W-:Y:S02]  /*1cf0*/  UIADD3 UR7, UR37, 0x1, URZ ;  /* 0x0000000125077890 */ /* 0x000fe4000fffe03f */
[----:B------:R-:W-:Y:S02]  /*1d00*/  IMAD.U32 R3, RZ, RZ, UR37 ;  /* 0x00000025ff037e24 */ /* 0x000fe4000f8e00ff */
[----:B------:R-:W-:-:S04]  /*1d10*/  UISETP.NE.AND UP0, UPT, UR7, 0x2, UPT ;  /* 0x000000020700788c */ /* 0x000fc8000bf05270 */
[----:B------:R-:W-:Y:S02]  /*1d20*/  USEL UR6, URZ, 0x1, UP0 ;  /* 0x000000013f067887 */ /* 0x000fe40008000000 */
[----:B------:R-:W-:Y:S02]  /*1d30*/  USEL UR7, UR7, URZ, UP0 ;  /* 0x0000003f07077287 */ /* 0x000fe40008000000 */
[----:B------:R-:W-:-:S06]  /*1d40*/  ULOP3.LUT UR6, UR36, UR6, URZ, 0x3c, !UPT ;  /* 0x0000000624067292 */ /* 0x000fcc000f8e3c3f */
[----:B------:R-:W-:-:S07]  /*1d50*/  IMAD.U32 R7, RZ, RZ, UR6 ;  /* 0x00000006ff077e24 */ /* 0x000fce000f8e00ff */
.L_x_25:
[----:B------:R-:W-:Y:S05]  /*1d60*/  @!P0 BRA `(.L_x_19) ;  /* 0x0000000000048947 */ /* 0x000fea0003800000 */
[----:B------:R-:W-:Y:S01]  /*1d70*/  BPT.TRAP 0x1 ;  /* 0x000000040000795c */ /* 0x000fe20000300000 */
.L_x_19:
[----:B------:R-:W2:Y:S01]  /*1d80*/  S2UR UR8, SR_CgaCtaId ;  /* 0x00000000000879c3 */ /* 0x000ea20000008800 */
[----:B------:R-:W-:Y:S01]  /*1d90*/  UMOV UR6, 0x400 ;  /* 0x0000040000067882 */ /* 0x000fe20000000000 */
[----:B01----:R-:W-:Y:S01]  /*1da0*/  IMAD.U32 R5, RZ, RZ, UR7 ;  /* 0x00000007ff057e24 */ /* 0x003fe2000f8e00ff */
[----:B------:R-:W-:Y:S01]  /*1db0*/  SHF.L.U32 R4, R7, 0x1f, RZ ;  /* 0x0000001f07047819 */ /* 0x000fe200000006ff */
[----:B--2---:R-:W-:-:S06]  /*1dc0*/  ULEA UR6, UR8, UR6, 0x18 ;  /* 0x0000000608067291 */ /* 0x004fcc000f8ec03f */
[----:B------:R-:W-:-:S04]  /*1dd0*/  IMAD.U32 R6, RZ, RZ, UR6 ;  /* 0x00000006ff067e24 */ /* 0x000fc8000f8e00ff */
[----:B------:R-:W-:-:S04]  /*1de0*/  IMAD R5, R5, 0x8, R6 ;  /* 0x0000000805057824 */ /* 0x000fc800078e0206 */
[----:B------:R0:W1:Y:S01]  /*1df0*/  SYNCS.PHASECHK.TRANS64.TRYWAIT P1, [R5+URZ], R4 ;  /* 0x00000004050075a7 */ /* 0x000062000802017f */
[----:B------:R-:W-:Y:S05]  /*1e00*/  @!P0 BRA `(.L_x_20) ;  /* 0x0000000000048947 */ /* 0x000fea0003800000 */
[----:B------:R-:W-:Y:S01]  /*1e10*/  BPT.TRAP 0x1 ;  /* 0x000000040000795c */ /* 0x000fe20000300000 */
.L_x_20:
[----:B-1----:R-:W-:Y:S05]  /*1e20*/  @P1 BRA `(.L_x_21) ;  /* 0x0000000000081947 */ /* 0x002fea0003800000 */
[----:B------:R-:W1:Y:S02]  /*1e30*/  SYNCS.PHASECHK.TRANS64.TRYWAIT P1, [R5+URZ], R4 ;  /* 0x00000004050075a7 */ /* 0x000e64000802017f */
[----:B-1----:R-:W-:Y:S05]  /*1e40*/  @!P1 BRA `(.L_x_22) ;  /* 0x00000054002c9947 */ /* 0x002fea0003800000 */
.L_x_21:
[----:B------:R-:W-:Y:S01]  /*1e50*/  ULEA UR8, UR7, UR5, 0x9 ;  /* 0x0000000507087291 */ /* 0x000fe2000f8e483f */
[----:B------:R-:W-:Y:S01]  /*1e60*/  WARPGROUP.ARRIVE ;  /* 0x00000000000079c5 */ /* 0x000fe20000000000 */
[----:B------:R-:W-:Y:S01]  /*1e70*/  UIMAD UR6, UR7, 0x1800, UR4 ;  /* 0x00001800070678a4 */ /* 0x000fe2000f8e0204 */
[----:B------:R-:W-:Y:S01]  /*1e80*/  UMOV UR15, 0x40000040 ;  /* 0x40000040000f7882 */ /* 0x000fe20000000000 */
[----:B------:R-:W-:Y:S02]  /*1e90*/  UMOV UR13, 0x40000040 ;  /* 0x40000040000d7882 */ /* 0x000fe40000000000 */
[----:B------:R-:W-:Y:S01]  /*1ea0*/  UIADD3 UR9, UR6, 0x400, URZ ;  /* 0x0000040006097890 */ /* 0x000fe2000fffe03f */
[----:B------:R-:W-:Y:S02]  /*1eb0*/  UMOV UR14, UR8 ;  /* 0x00000008000e7c82 */ /* 0x000fe40008000000 */
[----:B------:R-:W-:Y:S01]  /*1ec0*/  UMOV UR12, UR6 ;  /* 0x00000006000c7c82 */ /* 0x000fe20008000000 */
[----:B------:R-:W-:Y:S01]  /*1ed0*/  UIADD3 UR10, UR6, 0x800, URZ ;  /* 0x00000800060a7890 */ /* 0x000fe2000fffe03f */
[----:B------:R-:W-:Y:S01]  /*1ee0*/  IGMMA.64x32x32.S8.S8 R56, gdesc[UR12], R56, gsb0 ;  /* 0x012000000c3879f1 */ /* 0x000fe20008041038 */
[----:B------:R-:W-:Y:S01]  /*1ef0*/  UMOV UR13, 0x40000040 ;  /* 0x40000040000d7882 */ /* 0x000fe20000000000 */
[----:B------:R-:W-:Y:S01]  /*1f00*/  UMOV UR12, UR9 ;  /* 0x00000009000c7c82 */ /* 0x000fe20008000000 */
[----:B------:R-:W-:Y:S01]  /*1f10*/  UIADD3 UR9, UR6, 0x402, URZ ;  /* 0x0000040206097890 */ /* 0x000fe2000fffe03f */
[----:B------:R-:W-:Y:S01]  /*1f20*/  UMOV UR11, 0x40000040 ;  /* 0x40000040000b7882 */ /* 0x000fe20000000000 */
[----:B------:R-:W-:-:S02]  /*1f30*/  WARPGROUP.DEPBAR.LE gsb0, 0x0 ;  /* 0x00008000000079c5 */ /* 0x000fc40000010000 */
        /* <DEDUP_REMOVED lines=112> */
[----:B------:R-:W-:Y:S01]  /*2640*/  UMOV UR9, 0x40000040 ;  /* 0x4000004000097882 */ /* 0x000fe20000000000 */
[----:B------:R-:W-:Y:S02]  /*2650*/  WARPGROUP.DEPBAR.LE gsb0, 0x0 ;  /* 0x00008000000079c5 */ /* 0x000fe40000010000 */
[----:B------:R-:W-:-:S06]  /*2660*/  WARPGROUP.ARRIVE ;  /* 0x00000000000079c5 */ /* 0x000fcc0000000000 */
[----:B------:R-:W-:Y:S01]  /*2670*/  IGMMA.64x32x32.S8.S8 R40, gdesc[UR12], R40, gsb0 ;  /* 0x012000000c2879f1 */ /* 0x000fe20008041028 */
[----:B------:R-:W-:Y:S01]  /*2680*/  UMOV UR12, UR10 ;  /* 0x0000000a000c7c82 */ /* 0x000fe20008000000 */
[----:B------:R-:W-:Y:S01]  /*2690*/  UMOV UR13, 0x40000040 ;  /* 0x40000040000d7882 */ /* 0x000fe20000000000 */
[----:B------:R-:W-:Y:S02]  /*26a0*/  UIADD3 UR10, UR8, 0x106, URZ ;  /* 0x00000106080a7890 */ /* 0x000fe4000fffe03f */
[----:B------:R-:W-:Y:S01]  /*26b0*/  UIADD3 UR8, UR6, 0xc06, URZ ;  /* 0x00000c0606087890 */ /* 0x000fe2000fffe03f */
[----:B------:R-:W-:Y:S02]  /*26c0*/  WARPGROUP.DEPBAR.LE gsb0, 0x0 ;  /* 0x00008000000079c5 */ /* 0x000fe40000010000 */
[----:B------:R-:W-:-:S06]  /*26d0*/  WARPGROUP.ARRIVE ;  /* 0x00000000000079c5 */ /* 0x000fcc0000000000 */
[----:B------:R-:W-:Y:S01]  /*26e0*/  IGMMA.64x32x32.S8.S8 R24, gdesc[UR12], R24, gsb0 ;  /* 0x012000000c1879f1 */ /* 0x000fe20008041018 */
        /* <DEDUP_REMOVED lines=17> */
[----:B------:R-:W-:Y:S01]  /*2800*/  BPT.TRAP 0x1 ;  /* 0x000000040000795c */ /* 0x000fe20000300000 */
.L_x_23:
[----:B01----:R-:W-:Y:S01]  /*2810*/  IMAD R4, R3, 0x8, R6 ;  /* 0x0000000803047824 */ /* 0x003fe200078e0206 */
[----:B------:R-:W-:-:S03]  /*2820*/  ISETP.GT.U32.AND P1, PT, R19, 0x1, PT ;  /* 0x000000011300780c */ /* 0x000fc60003f24070 */
[----:B------:R-:W-:-:S05]  /*2830*/  VIADD R4, R4, 0x10 ;  /* 0x0000001004047836 */ /* 0x000fca0000000000 */
[----:B------:R-:W-:-:S04]  /*2840*/  PRMT R4, RZ, 0x654, R4 ;  /* 0x00000654ff047816 */ /* 0x000fc80000000004 */
[----:B------:R0:W-:Y:S01]  /*2850*/  SYNCS.ARRIVE.TRANS64.RED.A1T0 RZ, [R4+URZ], RZ ;  /* 0x000000ff04ff79a7 */ /* 0x0001e2000810043f */
[----:B------:R-:W-:Y:S05]  /*2860*/  @P1 BRA `(.L_x_24) ;  /* 0x0000000000041947 */ /* 0x000fea0003800000 */
[----:B------:R-:W-:Y:S01]  /*2870*/  BPT.TRAP 0x1 ;  /* 0x000000040000795c */ /* 0x000fe20000300000 */
.L_x_24:
[----:B------:R-:W-:Y:S01]  /*2880*/  UIADD3 UR7, UR7, 0x1, URZ ;  /* 0x0000000107077890 */ /* 0x000fe2000fffe03f */
[C---:B------:R-:W-:Y:S01]  /*2890*/  ISETP.GT.AND P2, PT, R0.reuse, 0x1, PT ;  /* 0x000000010000780c */ /* 0x040fe20003f44270 */
[----:B------:R-:W-:Y:S02]  /*28a0*/  VIADD R3, R3, 0x1 ;  /* 0x0000000103037836 */ /* 0x000fe40000000000 */
[----:B------:R-:W-:Y:S01]  /*28b0*/  UISETP.NE.AND UP0, UPT, UR7, 0x2, UPT ;  /* 0x000000020700788c */ /* 0x000fe2000bf05270 */
[----:B------:R-:W-:Y:S02]  /*28c0*/  VIADD R0, R0, 0xffffffff ;  /* 0xffffffff00007836 */ /* 0x000fe40000000000 */
[C---:B------:R-:W-:Y:S01]  /*28d0*/  ISETP.NE.AND P1, PT, R3.reuse, 0x2, PT ;  /* 0x000000020300780c */ /* 0x040fe20003f25270 */
[----:B------:R-:W-:Y:S02]  /*28e0*/  USEL UR6, URZ, 0x1, UP0 ;  /* 0x000000013f067887 */ /* 0x000fe40008000000 */
[----:B------:R-:W-:Y:S01]  /*28f0*/  USEL UR7, UR7, URZ, UP0 ;  /* 0x0000003f07077287 */ /* 0x000fe20008000000 */
[----:B------:R-:W-:-:S03]  /*2900*/  SEL R3, R3, RZ, P1 ;  /* 0x000000ff03037207 */ /* 0x000fc60000800000 */
[----:B------:R-:W-:Y:S01]  /*2910*/  LOP3.LUT R7, R7, UR6, RZ, 0x3c, !PT ;  /* 0x0000000607077c12 */ /* 0x000fe2000f8e3cff */
[----:B------:R-:W-:Y:S07]  /*2920*/  @P2 BRA `(.L_x_25) ;  /* 0xfffffff4000c2947 */ /* 0x000fee000383ffff */
.L_x_18:
[----:B------:R-:W2:Y:S02]  /*2930*/  LDC R0, c[0x0][0x28c] ;  /* 0x0000a300ff007b82 */ /* 0x000ea40000000800 */
[----:B--2---:R-:W-:-:S13]  /*2940*/  ISETP.GE.AND P1, PT, R0, 0x1, PT ;  /* 0x000000010000780c */ /* 0x004fda0003f26270 */
[----:B------:R-:W-:Y:S05]  /*2950*/  @!P1 BRA `(.L_x_26) ;  /* 0x0000000000389947 */ /* 0x000fea0003800000 */
[----:B------:R-:W-:Y:S05]  /*2960*/  @!P0 BRA `(.L_x_27) ;  /* 0x0000000000048947 */ /* 0x000fea0003800000 */
[----:B------:R-:W-:Y:S01]  /*2970*/  BPT.TRAP 0x1 ;  /* 0x000000040000795c */ /* 0x000fe20000300000 */
.L_x_27:
[----:B------:R-:W-:Y:S01]  /*2980*/  UISETP.LT.AND UP0, UPT, UR44, 0x1, UPT ;  /* 0x000000012c00788c */ /* 0x000fe2000bf01270 */
[----:B------:R-:W-:-:S03]  /*2990*/  ISETP.GT.U32.AND P0, PT, R19, 0x1, PT ;  /* 0x000000011300780c */ /* 0x000fc60003f04070 */
[----:B------:R-:W-:-:S04]  /*29a0*/  USEL UR4, UR44, 0x1, UP0 ;  /* 0x000000012c047887 */ /* 0x000fc80008000000 */
[----:B------:R-:W-:-:S04]  /*29b0*/  UIADD3 UR4, UR37, UR44, -UR4 ;  /* 0x0000002c25047290 */ /* 0x000fc8000fffe804 */
[----:B------:R-:W-:-:S04]  /*29c0*/  USHF.L.U32 UR4, UR4, 0x3, URZ ;  /* 0x0000000304047899 */ /* 0x000fc8000800063f */
[----:B------:R-:W-:-:S06]  /*29d0*/  ULOP3.LUT UR4, UR4, 0x8, URZ, 0xc0, !UPT ;  /* 0x0000000804047892 */ /* 0x000fcc000f8ec03f */
[----:B------:R-:W-:-:S05]  /*29e0*/  IMAD.U32 R3, RZ, RZ, UR4 ;  /* 0x00000004ff037e24 */ /* 0x000fca000f8e00ff */
[----:B------:R-:W-:-:S04]  /*29f0*/  IADD3 R0, R6, 0x10, R3 ;  /* 0x0000001006007810 */ /* 0x000fc80007ffe003 */
[----:B------:R-:W-:-:S04]  /*2a00*/  PRMT R0, RZ, 0x654, R0 ;  /* 0x00000654ff007816 */ /* 0x000fc80000000000 */
[----:B------:R2:W-:Y:S01]  /*2a10*/  SYNCS.ARRIVE.TRANS64.RED.A1T0 RZ, [R0+URZ], RZ ;  /* 0x000000ff00ff79a7 */ /* 0x0005e2000810043f */
[----:B------:R-:W-:Y:S05]  /*2a20*/  @P0 BRA `(.L_x_26) ;  /* 0x0000000000040947 */ /* 0x000fea0003800000 */
[----:B------:R-:W-:Y:S01]  /*2a30*/  BPT.TRAP 0x1 ;  /* 0x000000040000795c */ /* 0x000fe20000300000 */
.L_x_26:
[----:B------:R-:W3:Y:S01]  /*2a40*/  LDC R11, c[0x0][0x288] ;  /* 0x0000a200ff0b7b82 */ /* 0x000ee20000000800 */
[--C-:B--2---:R-:W-:Y:S01]  /*2a50*/  SHF.R.U32.HI R0, RZ, 0x2, R18.reuse ;  /* 0x00000002ff007819 */ /* 0x104fe20000011612 */
[----:B------:R-:W-:Y:S01]  /*2a60*/  UIADD3 UR37, UR44, UR37, URZ ;  /* 0x000000252c257290 */ /* 0x000fe2000fffe03f */
[C---:B01----:R-:W-:Y:S01]  /*2a70*/  LOP3.LUT R4, R18.reuse, 0x60, RZ, 0xc0, !PT ;  /* 0x0000006012047812 */ /* 0x043fe200078ec0ff */
[----:B------:R-:W-:Y:S01]  /*2a80*/  IMAD.SHL.U32 R14, R18, 0x2, RZ ;  /* 0x00000002120e7824 */ /* 0x000fe200078e00ff */
[----:B------:R-:W-:Y:S01]  /*2a90*/  SHF.R.U32.HI R5, RZ, 0x7, R18 ;  /* 0x00000007ff057819 */ /* 0x000fe20000011612 */
[----:B------:R-:W-:Y:S01]  /*2aa0*/  USHF.R.U32.HI UR4, URZ, 0x1, UR37 ;  /* 0x000000013f047899 */ /* 0x000fe20008011625 */
[----:B------:R-:W-:Y:S01]  /*2ab0*/  LOP3.LUT R3, R0, 0x7, RZ, 0xc0, !PT ;  /* 0x0000000700037812 */ /* 0x000fe200078ec0ff */
[----:B------:R-:W-:Y:S01]  /*2ac0*/  ULDC UR8, c[0x0][0x284] ;  /* 0x0000a10000087ab9 */ /* 0x000fe20000000800 */
[----:B------:R-:W-:Y:S01]  /*2ad0*/  SHF.R.U32.HI R4, RZ, 0x1, R4 ;  /* 0x00000001ff047819 */ /* 0x000fe20000011604 */
[----:B------:R-:W-:Y:S01]  /*2ae0*/  ULOP3.LUT UR4, UR4, 0x1, URZ, 0xc0, !UPT ;  /* 0x0000000104047892 */ /* 0x000fe2000f8ec03f */
[----:B------:R-:W-:Y:S01]  /*2af0*/  LOP3.LUT R0, R5, 0x1, RZ, 0xc0, !PT ;  /* 0x0000000105007812 */ /* 0x000fe200078ec0ff */
[----:B------:R-:W-:Y:S01]  /*2b00*/  ULDC.64 UR6, c[0x0][0x5d0] ;  /* 0x0001740000067ab9 */ /* 0x000fe20000000a00 */
[----:B------:R-:W-:Y:S01]  /*2b10*/  IADD3 R5, RZ, -R4, -R3 ;  /* 0x80000004ff057210 */ /* 0x000fe20007ffe803 */
[----:B------:R-:W-:Y:S01]  /*2b20*/  UISETP.GT.U32.AND UP1, UPT, UR37, 0x1, UPT ;  /* 0x000000012500788c */ /* 0x000fe2000bf24070 */
[----:B------:R-:W-:Y:S01]  /*2b30*/  SHF.R.S32.HI R76, RZ, 0x1f, R74 ;  /* 0x0000001fff4c7819 */ /* 0x000fe2000001144a */
[C---:B------:R-:W-:Y:S01]  /*2b40*/  IMAD.SHL.U32 R6, R0.reuse, 0x40, RZ ;  /* 0x0000004000067824 */ /* 0x040fe200078e00ff */
[----:B------:R-:W-:Y:S01]  /*2b50*/  UISETP.NE.U32.AND UP0, UPT, UR4, 0x1, UPT ;  /* 0x000000010400788c */ /* 0x000fe2000bf05070 */
[----:B------:R-:W-:Y:S01]  /*2b60*/  IMAD R10, R0, -0x40, R5 ;  /* 0xffffffc0000a7824 */ /* 0x000fe200078e0205 */
[----:B------:R-:W-:Y:S01]  /*2b70*/  LOP3.LUT R0, R18, 0x3, RZ, 0xc0, !PT ;  /* 0x0000000312007812 */ /* 0x000fe200078ec0ff */
[----:B------:R-:W-:Y:S01]  /*2b80*/  IMAD.SHL.U32 R5, R73, 0x20, RZ ;  /* 0x0000002049057824 */ /* 0x000fe200078e00ff */
[----:B------:R-:W-:Y:S01]  /*2b90*/  LOP3.LUT R3, R6, 0x40, R3, 0xe2, !PT ;  /* 0x0000004006037812 */ /* 0x000fe200078ee203 */
[----:B------:R-:W-:Y:S01]  /*2ba0*/  IMAD.WIDE R6, R75, 0x180, RZ ;  /* 0x000001804b067825 */ /* 0x000fe200078e02ff */
[----:B------:R-:W-:-:S02]  /*2bb0*/  UISETP.LT.U32.AND UP1, UPT, UR44, 0x2, UP1 ;  /* 0x000000022c00788c */ /* 0x000fc40008f21070 */
[----:B------:R-:W-:Y:S01]  /*2bc0*/  LOP3.LUT R14, R5, 0x6, R14, 0xf8, !PT ;  /* 0x00000006050e7812 */ /* 0x000fe200078ef80e */
[----:B------:R-:W-:Y:S01]  /*2bd0*/  IMAD R75, R75, 0x180, RZ ;  /* 0x000001804b4b7824 */ /* 0x000fe200078e02ff */
[----:B---3--:R-:W-:Y:S01]  /*2be0*/  ISETP.GE.AND P0, PT, R5, R11, PT ;  /* 0x0000000b0500720c */ /* 0x008fe20003f06270 */
[----:B------:R-:W-:Y:S01]  /*2bf0*/  UISETP.GT.U32.AND UP0, UPT, UR44, 0x1, !UP0 ;  /* 0x000000012c00788c */ /* 0x000fe2000c704070 */
[----:B------:R-:W-:Y:S01]  /*2c00*/  LOP3.LUT R73, R6, R3, R4, 0xfe, !PT ;  /* 0x0000000306497212 */ /* 0x000fe200078efe04 */
[----:B------:R-:W-:Y:S01]  /*2c10*/  IMAD R3, R76, UR6, RZ ;  /* 0x000000064c037c24 */ /* 0x000fe2000f8e02ff */
[----:B------:R-:W-:Y:S01]  /*2c20*/  SHF.R.S32.HI R15, RZ, 0x1f, R14 ;  /* 0x0000001fff0f7819 */ /* 0x000fe2000001140e */
[----:B------:R-:W-:Y:S01]  /*2c30*/  ULDC.64 UR10, c[0x0][0x5c8] ;  /* 0x00017200000a7ab9 */ /* 0x000fe20000000a00 */
[C---:B------:R-:W-:Y:S01]  /*2c40*/  ISETP.GE.OR P0, PT, R75.reuse, UR8, P0 ;  /* 0x000000084b007c0c */ /* 0x040fe20008706670 */
[C---:B------:R-:W-:Y:S01]  /*2c50*/  IMAD R3, R74.reuse, UR7, R3 ;  /* 0x000000074a037c24 */ /* 0x040fe2000f8e0203 */
[----:B------:R-:W-:Y:S01]  /*2c60*/  IADD3 R4, -R75, UR8, R10 ;  /* 0x000000084b047c10 */ /* 0x000fe2000fffe10a */
[----:B------:R-:W-:Y:S01]  /*2c70*/  IMAD.WIDE.U32 R8, R74, UR6, R14 ;  /* 0x000000064a087c25 */ /* 0x000fe2000f8e000e */
[----:B------:R-:W-:-:S02]  /*2c80*/  USEL UR5, URZ, 0x1, !UP1 ;  /* 0x000000013f057887 */ /* 0x000fc4000c800000 */
[----:B------:R-:W-:Y:S01]  /*2c90*/  USEL UR4, URZ, 0x1, !UP0 ;  /* 0x000000013f047887 */ /* 0x000fe2000c000000 */
[----:B------:R-:W-:Y:S01]  /*2ca0*/  IMAD R0, R0, -0x2, R11 ;  /* 0xfffffffe00007824 */ /* 0x000fe200078e020b */
[----:B------:R-:W-:Y:S01]  /*2cb0*/  ULOP3.LUT UR37, UR37, 0x1, URZ, 0xc0, !UPT ;  /* 0x0000000125257892 */ /* 0x000fe2000f8ec03f */
[----:B------:R-:W-:Y:S01]  /*2cc0*/  IMAD R10, R7, UR10, RZ ;  /* 0x0000000a070a7c24 */ /* 0x000fe2000f8e02ff */
[----:B------:R-:W-:Y:S01]  /*2cd0*/  ULOP3.LUT UR36, UR4, UR36, UR5, 0x96, !UPT ;  /* 0x0000002404247292 */ /* 0x000fe2000f8e9605 */
[----:B------:R-:W-:Y:S02]  /*2ce0*/  IMAD.IADD R9, R9, 0x1, R3 ;  /* 0x0000000109097824 */ /* 0x000fe400078e0203 */
[----:B------:R-:W-:Y:S02]  /*2cf0*/  IMAD.IADD R3, R0, 0x1, -R5 ;  /* 0x0000000100037824 */ /* 0x000fe400078e0a05 */
[C---:B------:R-:W-:Y:S02]  /*2d00*/  IMAD R5, R73.reuse, UR11, R10 ;  /* 0x0000000b49057c24 */ /* 0x040fe4000f8e020a */
[----:B------:R-:W-:-:S04]  /*2d10*/  IMAD.WIDE.U32 R10, R73, UR10, R8 ;  /* 0x0000000a490a7c25 */ /* 0x000fc8000f8e0008 */
[----:B------:R-:W-:Y:S01]  /*2d20*/  IMAD.MOV.U32 R0, RZ, RZ, -0x1 ;  /* 0xffffffffff007424 */ /* 0x000fe200078e00ff */
[----:B------:R-:W-:Y:S06]  /*2d30*/  @P0 BRA `(.L_x_28) ;  /* 0x0000002800380947 */ /* 0x000fec0003800000 */
[----:B-----5:R-:W-:Y:S01]  /*2d40*/  ISETP.NE.AND P0, PT, R23, RZ, PT ;  /* 0x000000ff1700720c */ /* 0x020fe20003f05270 */
[----:B------:R-:W-:Y:S01]  /*2d50*/  BSSY B0, `(.L_x_28) ;  /* 0x000028c000007945 */ /* 0x000fe20003800000 */
[----:B------:R-:W-:-:S11]  /*2d60*/  IMAD.IADD R82, R11, 0x1, R5 ;  /* 0x000000010b527824 */ /* 0x000fd600078e0205 */
[----:B------:R-:W-:Y:S05]  /*2d70*/  @!P0 BRA `(.L_x_29) ;  /* 0x0000001800b88947 */ /* 0x000fea0003800000 */
[----:B------:R-:W0:Y:S01]  /*2d80*/  LDC.64 R20, c[0x0][0x5b0] ;  /* 0x00016c00ff147b82 */ /* 0x000e220000000a00 */
[----:B------:R-:W-:Y:S01]  /*2d90*/  ULDC.64 UR4, c[0x0][0x5b8] ;  /* 0x00016e0000047ab9 */ /* 0x000fe20000000a00 */
[----:B------:R-:W-:Y:S01]  /*2da0*/  ISETP.GE.AND P1, PT, R4, 0x1, PT ;  /* 0x000000010400780c */ /* 0x000fe20003f26270 */
[----:B------:R-:W-:Y:S01]  /*2db0*/  IMAD R5, R76, UR4, RZ ;  /* 0x000000044c057c24 */ /* 0x000fe2000f8e02ff */
[----:B------:R-:W-:Y:S01]  /*2dc0*/  BSSY B1, `(.L_x_30) ;  /* 0x0000010000017945 */ /* 0x000fe20003800000 */
[C---:B------:R-:W-:Y:S01]  /*2dd0*/  IMAD.WIDE.U32 R14, R74.reuse, UR4, R14 ;  /* 0x000000044a0e7c25 */ /* 0x040fe2000f8e000e */
[----:B------:R-:W-:Y:S02]  /*2de0*/  ISETP.LT.OR P3, PT, R3, 0x1, !P1 ;  /* 0x000000010300780c */ /* 0x000fe40004f61670 */
[----:B------:R-:W1:Y:S01]  /*2df0*/  LDC.64 R12, c[0x0][0x5a8] ;  /* 0x00016a00ff0c7b82 */ /* 0x000e620000000a00 */
[----:B------:R-:W-:Y:S02]  /*2e00*/  IMAD R5, R74, UR5, R5 ;  /* 0x000000054a057c24 */ /* 0x000fe4000f8e0205 */
[----:B------:R-:W-:-:S02]  /*2e10*/  IMAD.MOV.U32 R74, RZ, RZ, R14 ;  /* 0x000000ffff4a7224 */ /* 0x000fc400078e000e */
[----:B------:R-:W-:Y:S02]  /*2e20*/  IMAD.IADD R75, R15, 0x1, R5 ;  /* 0x000000010f4b7824 */ /* 0x000fe400078e0205 */
[-C--:B0-----:R-:W-:Y:S01]  /*2e30*/  IMAD R76, R7, R20.reuse, RZ ;  /* 0x00000014074c7224 */ /* 0x081fe200078e02ff */
[----:B------:R-:W-:Y:S01]  /*2e40*/  SHF.L.U64.HI R77, R20, 0x3, R21 ;  /* 0x00000003144d7819 */ /* 0x000fe20000010215 */
[----:B------:R-:W-:-:S04]  /*2e50*/  IMAD.WIDE.U32 R8, R73, R20, R74 ;  /* 0x0000001449087225 */ /* 0x000fc800078e004a */
[----:B------:R-:W-:Y:S01]  /*2e60*/  IMAD R81, R73, R21, R76 ;  /* 0x0000001549517224 */ /* 0x000fe200078e024c */
[----:B-1----:R-:W-:Y:S01]  /*2e70*/  IADD3 R78, P0, R8, R12, RZ ;  /* 0x0000000c084e7210 */ /* 0x002fe20007f1e0ff */
[----:B------:R-:W-:-:S03]  /*2e80*/  IMAD.SHL.U32 R76, R20, 0x8, RZ ;  /* 0x00000008144c7824 */ /* 0x000fc600078e00ff */
[----:B------:R-:W-:Y:S01]  /*2e90*/  IADD3.X R79, R13, R9, R81, P0, !PT ;  /* 0x000000090d4f7210 */ /* 0x000fe200007fe451 */
[----:B------:R-:W-:Y:S08]  /*2ea0*/  @P3 BRA `(.L_x_31) ;  /* 0x0000000000043947 */ /* 0x000ff00003800000 */
[----:B------:R0:W5:Y:S02]  /*2eb0*/  LDG.E.U8 R72, desc[UR46][R78.64] ;  /* 0x0000002e4e487981 */ /* 0x000164000c1e1100 */
.L_x_31:
[----:B------:R-:W-:Y:S05]  /*2ec0*/  BSYNC B1 ;  /* 0x0000000000017941 */ /* 0x000fea0003800000 */
.L_x_30:
[----:B-----5:R-:W-:Y:S01]  /*2ed0*/  LOP3.LUT R5, R72, 0xffff, RZ, 0xc0, !PT ;  /* 0x0000ffff48057812 */ /* 0x020fe200078ec0ff */
[----:B------:R-:W-:Y:S01]  /*2ee0*/  IMAD.WIDE.U32 R8, R73, R20, R76 ;  /* 0x0000001449087225 */ /* 0x000fe200078e004c */
[----:B------:R-:W-:Y:S01]  /*2ef0*/  ULDC.64 UR4, c[0x0][0x5c0] ;  /* 0x0001700000047ab9 */ /* 0x000fe20000000a00 */
[----:B------:R-:W-:Y:S01]  /*2f00*/  ISETP.LT.OR P2, PT, R3, 0x2, !P1 ;  /* 0x000000020300780c */ /* 0x000fe20004f41670 */
[----:B------:R-:W-:Y:S01]  /*2f10*/  BSSY B1, `(.L_x_32) ;  /* 0x0000012000017945 */ /* 0x000fe20003800000 */
[----:B------:R-:W-:Y:S01]  /*2f20*/  PRMT R11, R5, 0x8880, RZ ;  /* 0x00008880050b7816 */ /* 0x000fe200000000ff */
[----:B------:R-:W-:Y:S01]  /*2f30*/  IMAD.IADD R5, R81, 0x1, R9 ;  /* 0x0000000151057824 */ /* 0x000fe200078e0209 */
[----:B------:R-:W-:Y:S02]  /*2f40*/  IADD3 R80, P4, P5, R14, R12, R8 ;  /* 0x0000000c0e507210 */ /* 0x000fe40007d9e008 */
[----:B------:R-:W-:Y:S01]  /*2f50*/  IADD3 R10, P0, R10, UR4, RZ ;  /* 0x000000040a0a7c10 */ /* 0x000fe2000ff1e0ff */
[----:B------:R-:W-:Y:S01]  /*2f60*/  IMAD.MOV.U32 R8, RZ, RZ, R11 ;  /* 0x000000ffff087224 */ /* 0x000fe200078e000b */
[----:B------:R-:W-:-:S02]  /*2f70*/  IADD3.X R81, R75, R13, R5, P4, P5 ;  /* 0x0000000d4b517210 */ /* 0x000fc400027ea405 */
[----:B------:R-:W-:Y:S01]  /*2f80*/  IADD3.X R11, R82, UR5, RZ, P0, !PT ;  /* 0x00000005520b7c10 */ /* 0x000fe200087fe4ff */
[----:B------:R-:W-:Y:S01]  /*2f90*/  IMAD R5, R8, R23, RZ ;  /* 0x0000001708057224 */ /* 0x000fe200078e02ff */
[----:B------:R-:W-:-:S03]  /*2fa0*/  ISETP.GE.AND P0, PT, R4, 0x9, PT ;  /* 0x000000090400780c */ /* 0x000fc60003f06270 */
[----:B------:R-:W-:Y:S01]  /*2fb0*/  @!P3 IMAD R9, R56, R22, R5 ;  /* 0x000000163809b224 */ /* 0x000fe200078e0205 */
[C---:B------:R-:W-:Y:S02]  /*2fc0*/  ISETP.LT.OR P5, PT, R3.reuse, 0x1, !P0 ;  /* 0x000000010300780c */ /* 0x040fe400047a1670 */
[----:B------:R-:W-:Y:S02]  /*2fd0*/  ISETP.LT.OR P4, PT, R3, 0x2, !P0 ;  /* 0x000000020300780c */ /* 0x000fe40004781670 */
[----:B------:R1:W-:Y:S01]  /*2fe0*/  @!P3 STG.E.U8 desc[UR46][R10.64], R9 ;  /* 0x000000090a00b986 */ /* 0x0003e2000c10112e */
[----:B------:R-:W-:Y:S10]  /*2ff0*/  @P2 BRA `(.L_x_33) ;  /* 0x00000000000c2947 */ /* 0x000ff40003800000 */
[----:B------:R-:W2:Y:S02]  /*3000*/  LDG.E.U8 R72, desc[UR46][R78.64+0x1] ;  /* 0x0000012e4e487981 */ /* 0x000ea4000c1e1100 */
[----:B--2---:R-:W-:-:S05]  /*3010*/  PRMT R8, R72, 0x8880, RZ ;  /* 0x0000888048087816 */ /* 0x004fca00000000ff */
[----:B------:R-:W-:-:S07]  /*3020*/  IMAD R5, R8, R23, RZ ;  /* 0x0000001708057224 */ /* 0x000fce00078e02ff */
.L_x_33:
[----:B------:R-:W-:Y:S05]  /*3030*/  BSYNC B1 ;  /* 0x0000000000017941 */ /* 0x000fea0003800000 */
.L_x_32:
[----:B------:R-:W-:Y:S01]  /*3040*/  @!P2 IMAD R57, R57, R22, R5 ;  /* 0x000000163939a224 */ /* 0x000fe200078e0205 */
[----:B------:R-:W-:Y:S01]  /*3050*/  IADD3 R8, P3, R10, UR41, RZ ;  /* 0x000000290a087c10 */ /* 0x000fe2000ff7e0ff */
[----:B------:R-:W-:Y:S03]  /*3060*/  BSSY B1, `(.L_x_34) ;  /* 0x0000007000017945 */ /* 0x000fe60003800000 */
[----:B------:R2:W-:Y:S01]  /*3070*/  @!P2 STG.E.U8 desc[UR46][R10.64+0x1], R57 ;  /* 0x000001390a00a986 */ /* 0x0005e2000c10112e */
[----:B-1----:R-:W-:Y:S01]  /*3080*/  IADD3.X R9, R11, UR40, RZ, P3, !PT ;  /* 0x000000280b097c10 */ /* 0x002fe20009ffe4ff */
[----:B------:R-:W-:Y:S07]  /*3090*/  @P5 BRA `(.L_x_35) ;  /* 0x00000000000c5947 */ /* 0x000fee0003800000 */
[----:B------:R-:W3:Y:S02]  /*30a0*/  LDG.E.U8 R72, desc[UR46][R80.64] ;  /* 0x0000002e50487981 */ /* 0x000ee4000c1e1100 */
[----:B---3--:R-:W-:-:S05]  /*30b0*/  PRMT R56, R72, 0x8880, RZ ;  /* 0x0000888048387816 */ /* 0x008fca00000000ff */
[----:B------:R-:W-:-:S07]  /*30c0*/  IMAD R5, R56, R23, RZ ;  /* 0x0000001738057224 */ /* 0x000fce00078e02ff */
.L_x_35:
[----:B------:R-:W-:Y:S05]  /*30d0*/  BSYNC B1 ;  /* 0x0000000000017941 */ /* 0x000fea0003800000 */
.L_x_34:
[----:B--2---:R-:W-:Y:S01]  /*30e0*/  @!P5 IMAD R57, R58, R22, R5 ;  /* 0x000000163a39d224 */ /* 0x004fe200078e0205 */
[----:B------:R-:W-:Y:S04]  /*30f0*/  BSSY B1, `(.L_x_36) ;  /* 0x0000006000017945 */ /* 0x000fe80003800000 */
[----:B------:R1:W-:Y:S01]  /*3100*/  @!P5 STG.E.U8 desc[UR46][R8.64], R57 ;  /* 0x000000390800d986 */ /* 0x0003e2000c10112e */
[----:B------:R-:W-:Y:S05]  /*3110*/  @P4 BRA `(.L_x_37) ;  /* 0x00000000000c4947 */ /* 0x000fea0003800000 */
[----:B------:R-:W2:Y:S02]  /*3120*/  LDG.E.U8 R72, desc[UR46][R80.64+0x1] ;  /* 0x0000012e50487981 */ /* 0x000ea4000c1e1100 */
[----:B--2---:R-:W-:-:S05]  /*3130*/  PRMT R56, R72, 0x8880, RZ ;  /* 0x0000888048387816 */ /* 0x004fca00000000ff */
[----:B------:R-:W-:-:S07]  /*3140*/  IMAD R5, R56, R23, RZ ;  /* 0x0000001738057224 */ /* 0x000fce00078e02ff */
.L_x_37:
[----:B------:R-:W-:Y:S05]  /*3150*/  BSYNC B1 ;  /* 0x0000000000017941 */ /* 0x000fea0003800000 */
.L_x_36:
[----:B------:R-:W-:Y:S01]  /*3160*/  ISETP.LT.OR P3, PT, R3, 0x9, !P1 ;  /* 0x000000090300780c */ /* 0x000fe20004f61670 */
[----:B------:R-:W-:Y:S01]  /*3170*/  @!P4 IMAD R59, R59, R22, R5 ;  /* 0x000000163b3bc224 */ /* 0x000fe200078e0205 */
[----:B------:R-:W-:Y:S01]  /*3180*/  BSSY B1, `(.L_x_38) ;  /* 0x0000009000017945 */ /* 0x000fe20003800000 */
[C---:B------:R-:W-:Y:S02]  /*3190*/  ISETP.LT.OR P2, PT, R3.reuse, 0xa, !P1 ;  /* 0x0000000a0300780c */ /* 0x040fe40004f41670 */
[C---:B------:R-:W-:Y:S01]  /*31a0*/  ISETP.LT.OR P5, PT, R3.reuse, 0x9, !P0 ;  /* 0x000000090300780c */ /* 0x040fe200047a1670 */
[----:B------:R2:W-:Y:S01]  /*31b0*/  @!P4 STG.E.U8 desc[UR46][R8.64+0x1], R59 ;  /* 0x0000013b0800c986 */ /* 0x0005e2000c10112e */
[----:B------:R-:W-:-:S06]  /*31c0*/  ISETP.LT.OR P4, PT, R3, 0xa, !P0 ;  /* 0x0000000a0300780c */ /* 0x000fcc0004781670 */
[----:B------:R-:W-:Y:S07]  /*31d0*/  @P3 BRA `(.L_x_39) ;  /* 0x00000000000c3947 */ /* 0x000fee0003800000 */
[----:B------:R-:W3:Y:S02]  /*31e0*/  LDG.E.U8 R72, desc[UR46][R78.64+0x8] ;  /* 0x0000082e4e487981 */ /* 0x000ee4000c1e1100 */
[----:B---3--:R-:W-:-:S05]  /*31f0*/  PRMT R56, R72, 0x8880, RZ ;  /* 0x0000888048387816 */ /* 0x008fca00000000ff */
[----:B------:R-:W-:-:S07]  /*3200*/  IMAD R5, R56, R23, RZ ;  /* 0x0000001738057224 */ /* 0x000fce00078e02ff */
.L_x_39:
[----:B------:R-:W-:Y:S05]  /*3210*/  BSYNC B1 ;  /* 0x0000000000017941 */ /* 0x000fea0003800000 */
.L_x_38:
[----:B-1----:R-:W-:Y:S01]  /*3220*/  @!P3 IMAD R57, R60, R22, R5 ;  /* 0x000000163c39b224 */ /* 0x002fe200078e0205 */
[----:B------:R-:W-:Y:S04]  /*3230*/  BSSY B1, `(.L_x_40) ;  /* 0x0000006000017945 */ /* 0x000fe80003800000 */
[----:B------:R1:W-:Y:S01]  /*3240*/  @!P3 STG.E.U8 desc[UR46][R10.64+0x8], R57 ;  /* 0x000008390a00b986 */ /* 0x0003e2000c10112e */
[----:B------:R-:W-:Y:S05]  /*3250*/  @P2 BRA `(.L_x_41) ;  /* 0x00000000000c2947 */ /* 0x000fea0003800000 */
[----:B------:R-:W3:Y:S02]  /*3260*/  LDG.E.U8 R72, desc[UR46][R78.64+0x9] ;  /* 0x0000092e4e487981 */ /* 0x000ee4000c1e1100 */
[----:B---3--:R-:W-:-:S05]  /*3270*/  PRMT R56, R72, 0x8880, RZ ;  /* 0x0000888048387816 */ /* 0x008fca00000000ff */
[----:B------:R-:W-:-:S07]  /*3280*/  IMAD R5, R56, R23, RZ ;  /* 0x0000001738057224 */ /* 0x000fce00078e02ff */
.L_x_41:
[----:B------:R-:W-:Y:S05]  /*3290*/  BSYNC B1 ;  /* 0x0000000000017941 */ /* 0x000fea0003800000 */
.L_x_40:
[----:B------:R-:W-:Y:S01]  /*32a0*/  @!P2 IMAD R61, R61, R22, R5 ;  /* 0x000000163d3da224 */ /* 0x000fe200078e0205 */
[----:B------:R-:W-:Y:S04]  /*32b0*/  BSSY B1, `(.L_x_42) ;  /* 0x0000006000017945 */ /* 0x000fe80003800000 */
[----:B------:R3:W-:Y:S01]  /*32c0*/  @!P2 STG.E.U8 desc[UR46][R10.64+0x9], R61 ;  /* 0x0000093d0a00a986 */ /* 0x0007e2000c10112e */
[----:B------:R-:W-:Y:S05]  /*32d0*/  @P5 BRA `(.L_x_43) ;  /* 0x00000000000c5947 */ /* 0x000fea0003800000 */
[----:B------:R-:W4:Y:S02]  /*32e0*/  LDG.E.U8 R72, desc[UR46][R80.64+0x8] ;  /* 0x0000082e50487981 */ /* 0x000f24000c1e1100 */
[----:B----4-:R-:W-:-:S05]  /*32f0*/  PRMT R56, R72, 0x8880, RZ ;  /* 0x0000888048387816 */ /* 0x010fca00000000ff */
[----:B------:R-:W-:-:S07]  /*3300*/  IMAD R5, R56, R23, RZ ;  /* 0x0000001738057224 */ /* 0x000fce00078e02ff */
.L_x_43:
[----:B------:R-:W-:Y:S05]  /*3310*/  BSYNC B1 ;  /* 0x0000000000017941 */ /* 0x000fea0003800000 */
.L_x_42:
[----:B------:R-:W-:-:S05]  /*3320*/  @!P5 IMAD R15, R62, R22, R5 ;  /* 0x000000163e0fd224 */ /* 0x000fca00078e0205 */
[----:B------:R4:W-:Y:S04]  /*3330*/  @!P5 STG.E.U8 desc[UR46][R8.64+0x8], R15 ;  /* 0x0000080f0800d986 */ /* 0x0009e8000c10112e */
[----:B------:R-:W5:Y:S01]  /*3340*/  @!P4 LDG.E.U8 R72, desc[UR46][R80.64+0x9] ;  /* 0x0000092e5048c981 */ /* 0x000f62000c1e1100 */
[----:B------:R-:W-:Y:S02]  /*3350*/  ISETP.LT.OR P2, PT, R3, 0x11, !P1 ;  /* 0x000000110300780c */ /* 0x000fe40004f41670 */
[----:B-----5:R-:W-:-:S05]  /*3360*/  @!P4 PRMT R6, R72, 0x8880, RZ ;  /* 0x000088804806c816 */ /* 0x020fca00000000ff */
[----:B------:R-:W-:-:S04]  /*3370*/  @!P4 IMAD R5, R6, R23, RZ ;  /* 0x000000170605c224 */ /* 0x000fc800078e02ff */
[----:B------:R-:W-:-:S05]  /*3380*/  @!P4 IMAD R63, R63, R22, R5 ;  /* 0x000000163f3fc224 */ /* 0x000fca00078e0205 */
[----:B------:R-:W-:Y:S04]  /*3390*/  @!P4 STG.E.U8 desc[UR46][R8.64+0x9], R63 ;  /* 0x0000093f0800c986 */ /* 0x000fe8000c10112e */
[----:B------:R-:W5:Y:S01]  /*33a0*/  @!P2 LDG.E.U8 R72, desc[UR46][R78.64+0x10] ;  /* 0x0000102e4e48a981 */ /* 0x000f62000c1e1100 */
[----:B------:R-:W-:Y:S02]  /*33b0*/  ISETP.LT.OR P3, PT, R3, 0x12, !P1 ;  /* 0x000000120300780c */ /* 0x000fe40004f61670 */
[----:B-----5:R-:W-:-:S05]  /*33c0*/  @!P2 PRMT R6, R72, 0x8880, RZ ;  /* 0x000088804806a816 */ /* 0x020fca00000000ff */
[----:B------:R-:W-:-:S04]  /*33d0*/  @!P2 IMAD R5, R6, R23, RZ ;  /* 0x000000170605a224 */ /* 0x000fc800078e02ff */
[----:B----4-:R-:W-:-:S05]  /*33e0*/  @!P2 IMAD R15, R64, R22, R5 ;  /* 0x00000016400fa224 */ /* 0x010fca00078e0205 */
        /* <DEDUP_REMOVED lines=38> */
[----:B--2---:R-:W-:-:S05]  /*3650*/  IADD3 R59, P1, R73, 0x80, RZ ;  /* 0x00000080493b7810 */ /* 0x004fca0007f3e0ff */
[----:B-1----:R-:W-:Y:S01]  /*3660*/  IMAD.X R57, RZ, RZ, R7, P1 ;  /* 0x000000ffff397224 */ /* 0x002fe200008e0607 */
[----:B------:R-:W-:-:S03]  /*3670*/  ISETP.GE.AND P1, PT, R4, 0x81, PT ;  /* 0x000000810400780c */ /* 0x000fc60003f26270 */
[-C--:B------:R-:W-:Y:S01]  /*3680*/  IMAD R58, R57, R20.reuse, RZ ;  /* 0x00000014393a7224 */ /* 0x080fe200078e02ff */
[----:B------:R-:W-:Y:S01]  /*3690*/  ISETP.LT.OR P3, PT, R3, 0x1, !P1 ;  /* 0x000000010300780c */ /* 0x000fe20004f61670 */
[----:B------:R-:W-:-:S04]  /*36a0*/  IMAD.WIDE.U32 R56, R59, R20, R74 ;  /* 0x000000143b387225 */ /* 0x000fc800078e004a */
[----:B------:R-:W-:Y:S01]  /*36b0*/  IMAD R63, R59, R21, R58 ;  /* 0x000000153b3f7224 */ /* 0x000fe200078e023a */
[----:B------:R-:W-:-:S04]  /*36c0*/  IADD3 R60, P2, R56, R12, RZ ;  /* 0x0000000c383c7210 */ /* 0x000fc80007f5e0ff */
[----:B---3--:R-:W-:Y:S02]  /*36d0*/  IADD3.X R61, R13, R57, R63, P2, !PT ;  /* 0x000000390d3d7210 */ /* 0x008fe400017fe43f */
[----:B-----5:R-:W-:-:S05]  /*36e0*/  @!P0 PRMT R6, R72, 0x8880, RZ ;  /* 0x0000888048068816 */ /* 0x020fca00000000ff */
[----:B------:R-:W-:-:S04]  /*36f0*/  @!P0 IMAD R5, R6, R23, RZ ;  /* 0x0000001706058224 */ /* 0x000fc800078e02ff */
[----:B------:R-:W-:-:S05]  /*3700*/  @!P0 IMAD R71, R71, R22, R5 ;  /* 0x0000001647478224 */ /* 0x000fca00078e0205 */
[----:B------:R-:W-:Y:S04]  /*3710*/  @!P0 STG.E.U8 desc[UR46][R8.64+0x19], R71 ;  /* 0x0000194708008986 */ /* 0x000fe8000c10112e */
[----:B------:R-:W2:Y:S01]  /*3720*/  @!P3 LDG.E.U8 R72, desc[UR46][R60.64] ;  /* 0x0000002e3c48b981 */ /* 0x000ea2000c1e1100 */
[----:B------:R-:W-:Y:S02]  /*3730*/  ISETP.LT.OR P2, PT, R3, 0x2, !P1 ;  /* 0x000000020300780c */ /* 0x000fe40004f41670 */
[----:B------:R-:W-:-:S04]  /*3740*/  @!P3 IADD3 R56, P0, R10, UR39, RZ ;  /* 0x000000270a38bc10 */ /* 0x000fc8000ff1e0ff */
[----:B------:R-:W-:Y:S02]  /*3750*/  @!P3 IADD3.X R57, R11, UR38, RZ, P0, !PT ;  /* 0x000000260b39bc10 */ /* 0x000fe400087fe4ff */
[----:B--2---:R-:W-:-:S05]  /*3760*/  @!P3 PRMT R6, R72, 0x8880, RZ ;  /* 0x000088804806b816 */ /* 0x004fca00000000ff */
[----:B------:R-:W-:-:S04]  /*3770*/  @!P3 IMAD R5, R6, R23, RZ ;  /* 0x000000170605b224 */ /* 0x000fc800078e02ff */
[----:B----4-:R-:W-:-:S05]  /*3780*/  @!P3 IMAD R15, R40, R22, R5 ;  /* 0x00000016280fb224 */ /* 0x010fca00078e0205 */
[----:B------:R1:W-:Y:S04]  /*3790*/  @!P3 STG.E.U8 desc[UR46][R56.64], R15 ;  /* 0x0000000f3800b986 */ /* 0x0003e8000c10112e */
[----:B------:R-:W2:Y:S01]  /*37a0*/  @!P2 LDG.E.U8 R72, desc[UR46][R60.64+0x1] ;  /* 0x0000012e3c48a981 */ /* 0x000ea2000c1e1100 */
[----:B------:R-:W-:Y:S01]  /*37b0*/  IMAD.WIDE.U32 R58, R59, R20, R76 ;  /* 0x000000143b3a7225 */ /* 0x000fe200078e004c */
[----:B------:R-:W-:-:S03]  /*37c0*/  ISETP.GE.AND P0, PT, R4, 0x89, PT ;  /* 0x000000890400780c */ /* 0x000fc60003f06270 */
[----:B------:R-:W-:Y:S01]  /*37d0*/  IMAD.IADD R40, R63, 0x1, R59 ;  /* 0x000000013f287824 */ /* 0x000fe200078e023b */
[----:B------:R-:W-:Y:S02]  /*37e0*/  IADD3 R58, P4, P5, R14, R12, R58 ;  /* 0x0000000c0e3a7210 */ /* 0x000fe40007d9e03a */
[----:B------:R-:W-:Y:S02]  /*37f0*/  ISETP.LT.OR P3, PT, R3, 0x1, !P0 ;  /* 0x000000010300780c */ /* 0x000fe40004761670 */
[----:B------:R-:W-:Y:S02]  /*3800*/  IADD3.X R59, R75, R13, R40, P4, P5 ;  /* 0x0000000d4b3b7210 */ /* 0x000fe400027ea428 */
[----:B------:R-:W-:-:S04]  /*3810*/  @!P2 IADD3 R62, P4, R10, UR39, RZ ;  /* 0x000000270a3eac10 */ /* 0x000fc8000ff9e0ff */
[----:B------:R-:W-:Y:S02]  /*3820*/  @!P2 IADD3.X R63, R11, UR38, RZ, P4, !PT ;  /* 0x000000260b3fac10 */ /* 0x000fe4000a7fe4ff */
[----:B--2---:R-:W-:-:S05]  /*3830*/  @!P2 PRMT R6, R72, 0x8880, RZ ;  /* 0x000088804806a816 */ /* 0x004fca00000000ff */
[----:B------:R-:W-:-:S04]  /*3840*/  @!P2 IMAD R5, R6, R23, RZ ;  /* 0x000000170605a224 */ /* 0x000fc800078e02ff */
[----:B-1----:R-:W-:-:S05]  /*3850*/  @!P2 IMAD R15, R41, R22, R5 ;  /* 0x00000016290fa224 */ /* 0x002fca00078e0205 */
[----:B------:R-:W-:Y:S04]  /*3860*/  @!P2 STG.E.U8 desc[UR46][R62.64+0x1], R15 ;  /* 0x0000010f3e00a986 */ /* 0x000fe8000c10112e */
[----:B------:R-:W2:Y:S01]  /*3870*/  @!P3 LDG.E.U8 R72, desc[UR46][R58.64] ;  /* 0x0000002e3a48b981 */ /* 0x000ea2000c1e1100 */
[----:B------:R-:W-:Y:S02]  /*3880*/  ISETP.LT.OR P2, PT, R3, 0x2, !P0 ;  /* 0x000000020300780c */ /* 0x000fe40004741670 */
[----:B------:R-:W-:-:S04]  /*3890*/  @!P3 IADD3 R40, P4, R8, UR39, RZ ;  /* 0x000000270828bc10 */ /* 0x000fc8000ff9e0ff */
[----:B------:R-:W-:Y:S02]  /*38a0*/  @!P3 IADD3.X R41, R9, UR38, RZ, P4, !PT ;  /* 0x000000260929bc10 */ /* 0x000fe4000a7fe4ff */
[----:B--2---:R-:W-:-:S05]  /*38b0*/  @!P3 PRMT R6, R72, 0x8880, RZ ;  /* 0x000088804806b816 */ /* 0x004fca00000000ff */
[----:B------:R-:W-:-:S04]  /*38c0*/  @!P3 IMAD R5, R6, R23, RZ ;  /* 0x000000170605b224 */ /* 0x000fc800078e02ff */
[----:B------:R-:W-:-:S05]  /*38d0*/  @!P3 IMAD R65, R42, R22, R5 ;  /* 0x000000162a41b224 */ /* 0x000fca00078e0205 */
[----:B------:R1:W-:Y:S04]  /*38e0*/  @!P3 STG.E.U8 desc[UR46][R40.64], R65 ;  /* 0x000000412800b986 */ /* 0x0003e8000c10112e */
        /* <DEDUP_REMOVED lines=8> */
[----:B------:R-:W3:Y:S01]  /*3970*/  @!P3 LDG.E.U8 R72, desc[UR46][R60.64+0x8] ;  /* 0x0000082e3c48b981 */ /* 0x000ee2000c1e1100 */
[----:B------:R-:W-:Y:S02]  /*3980*/  ISETP.LT.OR P2, PT, R3, 0xa, !P1 ;  /* 0x0000000a0300780c */ /* 0x000fe40004f41670 */
[----:B-1----:R-:W-:-:S04]  /*3990*/  @!P3 IADD3 R40, P4, R10, UR39, RZ ;  /* 0x000000270a28bc10 */ /* 0x002fc8000ff9e0ff */
[----:B------:R-:W-:Y:S02]  /*39a0*/  @!P3 IADD3.X R41, R11, UR38, RZ, P4, !PT ;  /* 0x000000260b29bc10 */ /* 0x000fe4000a7fe4ff */
[----:B---3--:R-:W-:-:S05]  /*39b0*/  @!P3 PRMT R6, R72, 0x8880, RZ ;  /* 0x000088804806b816 */ /* 0x008fca00000000ff */
[----:B------:R-:W-:-:S04]  /*39c0*/  @!P3 IMAD R5, R6, R23, RZ ;  /* 0x000000170605b224 */ /* 0x000fc800078e02ff */
[----:B------:R-:W-:-:S05]  /*39d0*/  @!P3 IMAD R15, R44, R22, R5 ;  /* 0x000000162c0fb224 */ /* 0x000fca00078e0205 */
[----:B------:R1:W-:Y:S04]  /*39e0*/  @!P3 STG.E.U8 desc[UR46][R40.64+0x8], R15 ;  /* 0x0000080f2800b986 */ /* 0x0003e8000c10112e */
[----:B------:R-:W3:Y:S01]  /*39f0*/  @!P2 LDG.E.U8 R72, desc[UR46][R60.64+0x9] ;  /* 0x0000092e3c48a981 */ /* 0x000ee2000c1e1100 */
[----:B------:R-:W-:Y:S02]  /*3a00*/  ISETP.LT.OR P3, PT, R3, 0x9, !P0 ;  /* 0x000000090300780c */ /* 0x000fe40004761670 */
[----:B------:R-:W-:-:S04]  /*3a10*/  @!P2 IADD3 R42, P4, R10, UR39, RZ ;  /* 0x000000270a2aac10 */ /* 0x000fc8000ff9e0ff */
[----:B--2---:R-:W-:Y:S02]  /*3a20*/  @!P2 IADD3.X R43, R11, UR38, RZ, P4, !PT ;  /* 0x000000260b2bac10 */ /* 0x004fe4000a7fe4ff */
[----:B---3--:R-:W-:-:S05]  /*3a30*/  @!P2 PRMT R6, R72, 0x8880, RZ ;  /* 0x000088804806a816 */ /* 0x008fca00000000ff */
        /* <DEDUP_REMOVED lines=13> */
[----:B--2---:R-:W-:-:S04]  /*3b10*/  @!P2 IADD3 R42, P4, R8, UR39, RZ ;  /* 0x00000027082aac10 */ /* 0x004fc8000ff9e0ff */
[----:B------:R-:W-:Y:S02]  /*3b20*/  @!P2 IADD3.X R43, R9, UR38, RZ, P4, !PT ;  /* 0x00000026092bac10 */ /* 0x000fe4000a7fe4ff */
        /* <DEDUP_REMOVED lines=61> */
[----:B------:R-:W-:-:S05]  /*3f00*/  IADD3 R73, P0, R73, 0x100, RZ ;  /* 0x0000010049497810 */ /* 0x000fca0007f1e0ff */
[----:B------:R-:W-:Y:S01]  /*3f10*/  IMAD.X R7, RZ, RZ, R7, P0 ;  /* 0x000000ffff077224 */ /* 0x000fe200000e0607 */
[----:B------:R-:W-:-:S03]  /*3f20*/  ISETP.GE.AND P0, PT, R4, 0x101, PT ;  /* 0x000001010400780c */ /* 0x000fc60003f06270 */
[-C--:B--2---:R-:W-:Y:S01]  /*3f30*/  IMAD R42, R7, R20.reuse, RZ ;  /* 0x00000014072a7224 */ /* 0x084fe200078e02ff */
[----:B------:R-:W-:Y:S01]  /*3f40*/  ISETP.LT.OR P2, PT, R3, 0x1, !P0 ;  /* 0x000000010300780c */ /* 0x000fe20004741670 */
[----:B------:R-:W-:-:S04]  /*3f50*/  IMAD.WIDE.U32 R6, R73, R20, R74 ;  /* 0x0000001449067225 */ /* 0x000fc800078e004a */
[----:B------:R-:W-:Y:S01]  /*3f60*/  IMAD R47, R73, R21, R42 ;  /* 0x00000015492f7224 */ /* 0x000fe200078e022a */
[----:B------:R-:W-:Y:S02]  /*3f70*/  IADD3 R42, P4, R6, R12, RZ ;  /* 0x0000000c062a7210 */ /* 0x000fe40007f9e0ff */
[----:B------:R-:W-:Y:S02]  /*3f80*/  @!P1 IADD3 R6, P3, R8, UR39, RZ ;  /* 0x0000002708069c10 */ /* 0x000fe4000ff7e0ff */
[----:B------:R-:W-:Y:S02]  /*3f90*/  IADD3.X R43, R13, R7, R47, P4, !PT ;  /* 0x000000070d2b7210 */ /* 0x000fe400027fe42f */
        /* <DEDUP_REMOVED lines=12> */
[----:B------:R-:W-:Y:S04]  /*4060*/  @!P2 STG.E.U8 desc[UR46][R40.64], R45 ;  /* 0x0000002d2800a986 */ /* 0x000fe8000c10112e */
        /* <DEDUP_REMOVED lines=10> */
[----:B------:R-:W-:-:S04]  /*4110*/  @!P3 IMAD.MOV.U32 R4, RZ, RZ, R6 ;  /* 0x000000ffff04b224 */ /* 0x000fc800078e0006 */
        /* <DEDUP_REMOVED lines=107> */
[----:B------:R-:W3:Y:S02]  /*47d0*/  @!P1 LDG.E.U8 R72, desc[UR46][R14.64+0x19] ;  /* 0x0000192e0e489981 */ /* 0x000ee4000c1e1100 */
[----:B---3--:R-:W-:-:S05]  /*47e0*/  @!P1 PRMT R4, R72, 0x8880, RZ ;  /* 0x0000888048049816 */ /* 0x008fca00000000ff */
[----:B------:R-:W-:-:S04]  /*47f0*/  @!P1 IMAD R5, R4, R23, RZ ;  /* 0x0000001704059224 */ /* 0x000fc800078e02ff */
[----:B------:R-:W-:Y:S01]  /*4800*/  IMAD R39, R39, R22, R5 ;  /* 0x0000001627277224 */ /* 0x000fe200078e0205 */
[----:B--2---:R-:W-:Y:S06]  /*4810*/  @P1 BRA `(.L_x_44) ;  /* 0x0000000c007c1947 */ /* 0x004fec0003800000 */
[----:B------:R-:W-:-:S04]  /*4820*/  IADD3 R4, P0, R8, UR43, RZ ;  /* 0x0000002b08047c10 */ /* 0x000fc8000ff1e0ff */
[----:B------:R-:W-:-:S05]  /*4830*/  IADD3.X R5, R9, UR42, RZ, P0, !PT ;  /* 0x0000002a09057c10 */ /* 0x000fca00087fe4ff */
[----:B------:R1:W-:Y:S01]  /*4840*/  STG.E.U8 desc[UR46][R4.64+0x19], R39 ;  /* 0x0000192704007986 */ /* 0x0003e2000c10112e */
[----:B------:R-:W-:Y:S05]  /*4850*/  BRA `(.L_x_44) ;  /* 0x0000000c006c7947 */ /* 0x000fea0003800000 */
.L_x_29:
[C---:B------:R-:W-:Y:S01]  /*4860*/  ISETP.GE.AND P0, PT, R4.reuse, 0x1, PT ;  /* 0x000000010400780c */ /* 0x040fe20003f06270 */
[----:B------:R-:W-:Y:S01]  /*4870*/  ULDC.64 UR4, c[0x0][0x5c0] ;  /* 0x0001700000047ab9 */ /* 0x000fe20000000a00 */
[----:B------:R-:W-:Y:S02]  /*4880*/  ISETP.GE.AND P3, PT, R4, 0x9, PT ;  /* 0x000000090400780c */ /* 0x000fe40003f66270 */
[C---:B------:R-:W-:Y:S02]  /*4890*/  ISETP.LT.OR P5, PT, R3.reuse, 0x1, !P0 ;  /* 0x000000010300780c */ /* 0x040fe400047a1670 */
[C---:B------:R-:W-:Y:S02]  /*48a0*/  ISETP.LT.OR P2, PT, R3.reuse, 0x2, !P0 ;  /* 0x000000020300780c */ /* 0x040fe40004741670 */
[----:B------:R-:W-:Y:S02]  /*48b0*/  IADD3 R8, P1, R10, UR4, RZ ;  /* 0x000000040a087c10 */ /* 0x000fe4000ff3e0ff */
[----:B------:R-:W-:-:S02]  /*48c0*/  ISETP.LT.OR P4, PT, R3, 0x2, !P3 ;  /* 0x000000020300780c */ /* 0x000fc40005f81670 */
[----:B------:R-:W-:Y:S02]  /*48d0*/  IADD3.X R9, R82, UR5, RZ, P1, !PT ;  /* 0x0000000552097c10 */ /* 0x000fe40008ffe4ff */
[----:B------:R-:W-:-:S03]  /*48e0*/  ISETP.LT.OR P1, PT, R3, 0x1, !P3 ;  /* 0x000000010300780c */ /* 0x000fc60005f21670 */
[-C--:B------:R-:W-:Y:S02]  /*48f0*/  @!P5 IMAD R5, R56, R22.reuse, RZ ;  /* 0x000000163805d224 */ /* 0x080fe400078e02ff */
[----:B------:R-:W-:-:S03]  /*4900*/  @!P2 IMAD R57, R57, R22, RZ ;  /* 0x000000163939a224 */ /* 0x000fc600078e02ff */
[----:B------:R0:W-:Y:S01]  /*4910*/  @!P5 STG.E.U8 desc[UR46][R8.64], R5 ;  /* 0x000000050800d986 */ /* 0x0001e2000c10112e */
[----:B------:R-:W-:Y:S01]  /*4920*/  IADD3 R6, P5, R8, UR41, RZ ;  /* 0x0000002908067c10 */ /* 0x000fe2000ffbe0ff */
[-C--:B------:R-:W-:Y:S02]  /*4930*/  @!P4 IMAD R59, R59, R22.reuse, RZ ;  /* 0x000000163b3bc224 */ /* 0x080fe400078e02ff */
[----:B------:R-:W-:Y:S01]  /*4940*/  @!P2 STG.E.U8 desc[UR46][R8.64+0x1], R57 ;  /* 0x000001390800a986 */ /* 0x000fe2000c10112e */
[----:B------:R-:W-:Y:S01]  /*4950*/  IADD3.X R7, R9, UR40, RZ, P5, !PT ;  /* 0x0000002809077c10 */ /* 0x000fe2000affe4ff */
[----:B------:R-:W-:Y:S01]  /*4960*/  @!P1 IMAD R11, R58, R22, RZ ;  /* 0x000000163a0b9224 */ /* 0x000fe200078e02ff */
[C---:B------:R-:W-:Y:S02]  /*4970*/  ISETP.LT.OR P2, PT, R3.reuse, 0x9, !P0 ;  /* 0x000000090300780c */ /* 0x040fe40004741670 */
[C---:B------:R-:W-:Y:S01]  /*4980*/  ISETP.LT.OR P5, PT, R3.reuse, 0xa, !P0 ;  /* 0x0000000a0300780c */ /* 0x040fe200047a1670 */
[----:B------:R-:W-:Y:S01]  /*4990*/  @!P4 STG.E.U8 desc[UR46][R6.64+0x1], R59 ;  /* 0x0000013b0600c986 */ /* 0x000fe2000c10112e */
[----:B------:R-:W-:-:S03]  /*49a0*/  ISETP.LT.OR P4, PT, R3, 0xa, !P3 ;  /* 0x0000000a0300780c */ /* 0x000fc60005f81670 */
[----:B------:R1:W-:Y:S01]  /*49b0*/  @!P1 STG.E.U8 desc[UR46][R6.64], R11 ;  /* 0x0000000b06009986 */ /* 0x0003e2000c10112e */
[----:B------:R-:W-:-:S05]  /*49c0*/  ISETP.LT.OR P1, PT, R3, 0x9, !P3 ;  /* 0x000000090300780c */ /* 0x000fca0005f21670 */
[-C--:B0-----:R-:W-:Y:S02]  /*49d0*/  @!P2 IMAD R5, R60, R22.reuse, RZ ;  /* 0x000000163c05a224 */ /* 0x081fe400078e02ff */
[-C--:B------:R-:W-:Y:S02]  /*49e0*/  @!P5 IMAD R61, R61, R22.reuse, RZ ;  /* 0x000000163d3dd224 */ /* 0x080fe400078e02ff */
[-C--:B------:R-:W-:Y:S01]  /*49f0*/  @!P4 IMAD R63, R63, R22.reuse, RZ ;  /* 0x000000163f3fc224 */ /* 0x080fe200078e02ff */
[----:B------:R0:W-:Y:S01]  /*4a00*/  @!P2 STG.E.U8 desc[UR46][R8.64+0x8], R5 ;  /* 0x000008050800a986 */ /* 0x0001e2000c10112e */
[C---:B------:R-:W-:Y:S02]  /*4a10*/  ISETP.LT.OR P2, PT, R3.reuse, 0x11, !P0 ;  /* 0x000000110300780c */ /* 0x040fe40004741670 */
[----:B-1----:R-:W-:Y:S01]  /*4a20*/  @!P1 IMAD R11, R62, R22, RZ ;  /* 0x000000163e0b9224 */ /* 0x002fe200078e02ff */
[----:B------:R-:W-:Y:S01]  /*4a30*/  @!P5 STG.E.U8 desc[UR46][R8.64+0x9], R61 ;  /* 0x0000093d0800d986 */ /* 0x000fe2000c10112e */
[----:B------:R-:W-:-:S03]  /*4a40*/  ISETP.LT.OR P5, PT, R3, 0x12, !P0 ;  /* 0x000000120300780c */ /* 0x000fc600047a1670 */
[----:B------:R-:W-:Y:S01]  /*4a50*/  @!P1 STG.E.U8 desc[UR46][R6.64+0x8], R11 ;  /* 0x0000080b06009986 */ /* 0x000fe2000c10112e */
[----:B------:R-:W-:-:S03]  /*4a60*/  ISETP.LT.OR P1, PT, R3, 0x11, !P3 ;  /* 0x000000110300780c */ /* 0x000fc60005f21670 */
[----:B------:R-:W-:Y:S01]  /*4a70*/  @!P4 STG.E.U8 desc[UR46][R6.64+0x9], R63 ;  /* 0x0000093f0600c986 */ /* 0x000fe2000c10112e */
[----:B------:R-:W-:Y:S01]  /*4a80*/  ISETP.LT.OR P4, PT, R3, 0x12, !P3 ;  /* 0x000000120300780c */ /* 0x000fe20005f81670 */
[----:B------:R-:W-:-:S04]  /*4a90*/  @!P2 IMAD R13, R64, R22, RZ ;  /* 0x00000016400da224 */ /* 0x000fc800078e02ff */
[-C--:B------:R-:W-:Y:S01]  /*4aa0*/  @!P5 IMAD R65, R65, R22.reuse, RZ ;  /* 0x000000164141d224 */ /* 0x080fe200078e02ff */
[----:B------:R1:W-:Y:S01]  /*4ab0*/  @!P2 STG.E.U8 desc[UR46][R8.64+0x10], R13 ;  /* 0x0000100d0800a986 */ /* 0x0003e2000c10112e */
[C---:B------:R-:W-:Y:S02]  /*4ac0*/  ISETP.LT.OR P2, PT, R3.reuse, 0x19, !P0 ;  /* 0x000000190300780c */ /* 0x040fe40004741670 */
[-C--:B0-----:R-:W-:Y:S01]  /*4ad0*/  @!P1 IMAD R5, R66, R22.reuse, RZ ;  /* 0x0000001642059224 */ /* 0x081fe200078e02ff */
[----:B------:R-:W-:Y:S01]  /*4ae0*/  @!P5 STG.E.U8 desc[UR46][R8.64+0x11], R65 ;  /* 0x000011410800d986 */ /* 0x000fe2000c10112e */
[C---:B------:R-:W-:Y:S02]  /*4af0*/  ISETP.LT.OR P0, PT, R3.reuse, 0x1a, !P0 ;  /* 0x0000001a0300780c */ /* 0x040fe40004701670 */
[----:B------:R-:W-:Y:S01]  /*4b00*/  ISETP.LT.OR P5, PT, R3, 0x19, !P3 ;  /* 0x000000190300780c */ /* 0x000fe20005fa1670 */
[----:B------:R-:W-:Y:S01]  /*4b10*/  @!P4 IMAD R67, R67, R22, RZ ;  /* 0x000000164343c224 */ /* 0x000fe200078e02ff */
[----:B------:R0:W-:Y:S01]  /*4b20*/  @!P1 STG.E.U8 desc[UR46][R6.64+0x10], R5 ;  /* 0x0000100506009986 */ /* 0x0001e2000c10112e */
[----:B------:R-:W-:-:S02]  /*4b30*/  ISETP.GE.AND P1, PT, R4, 0x81, PT ;  /* 0x000000810400780c */ /* 0x000fc40003f26270 */
[C---:B------:R-:W-:Y:S01]  /*4b40*/  ISETP.LT.OR P3, PT, R3.reuse, 0x1a, !P3 ;  /* 0x0000001a0300780c */ /* 0x040fe20005f61670 */
[----:B------:R-:W-:Y:S01]  /*4b50*/  @!P4 STG.E.U8 desc[UR46][R6.64+0x11], R67 ;  /* 0x000011430600c986 */ /* 0x000fe2000c10112e */
[----:B------:R-:W-:Y:S01]  /*4b60*/  ISETP.LT.OR P4, PT, R3, 0x1, !P1 ;  /* 0x000000010300780c */ /* 0x000fe20004f81670 */
[----:B-1----:R-:W-:-:S03]  /*4b70*/  @!P2 IMAD R13, R68, R22, RZ ;  /* 0x00000016440da224 */ /* 0x002fc600078e02ff */
[-C--:B------:R-:W-:Y:S02]  /*4b80*/  @!P0 IMAD R69, R69, R22.reuse, RZ ;  /* 0x0000001645458224 */ /* 0x080fe400078e02ff */
[----:B------:R-:W-:Y:S01]  /*4b90*/  @!P5 IMAD R15, R70, R22, RZ ;  /* 0x00000016460fd224 */ /* 0x000fe200078e02ff */
[----:B------:R1:W-:Y:S01]  /*4ba0*/  @!P2 STG.E.U8 desc[UR46][R8.64+0x18], R13 ;  /* 0x0000180d0800a986 */ /* 0x0003e2000c10112e */
[----:B------:R-:W-:-:S03]  /*4bb0*/  ISETP.LT.OR P2, PT, R3, 0x2, !P1 ;  /* 0x000000020300780c */ /* 0x000fc60004f41670 */
[-C--:B------:R-:W-:Y:S01]  /*4bc0*/  @!P3 IMAD R71, R71, R22.reuse, RZ ;  /* 0x000000164747b224 */ /* 0x080fe200078e02ff */
[----:B------:R-:W-:Y:S01]  /*4bd0*/  @!P0 STG.E.U8 desc[UR46][R8.64+0x19], R69 ;  /* 0x0000194508008986 */ /* 0x000fe2000c10112e */
[----:B------:R-:W-:Y:S01]  /*4be0*/  ISETP.GE.AND P0, PT, R4, 0x89, PT ;  /* 0x000000890400780c */ /* 0x000fe20003f06270 */
[----:B0-----:R-:W-:Y:S02]  /*4bf0*/  @!P4 IMAD R5, R40, R22, RZ ;  /* 0x000000162805c224 */ /* 0x001fe400078e02ff */
[----:B------:R0:W-:Y:S01]  /*4c00*/  @!P5 STG.E.U8 desc[UR46][R6.64+0x18], R15 ;  /* 0x0000180f0600d986 */ /* 0x0001e2000c10112e */
[----:B------:R-:W-:-:S03]  /*4c10*/  @!P4 IADD3 R10, P5, R8, UR39, RZ ;  /* 0x00000027080acc10 */ /* 0x000fc6000ffbe0ff */
[----:B------:R-:W-:Y:S01]  /*4c20*/  @!P3 STG.E.U8 desc[UR46][R6.64+0x19], R71 ;  /* 0x000019470600b986 */ /* 0x000fe2000c10112e */
[----:B------:R-:W-:Y:S01]  /*4c30*/  ISETP.LT.OR P3, PT, R3, 0x1, !P0 ;  /* 0x000000010300780c */ /* 0x000fe20004761670 */
[----:B------:R-:W-:Y:S01]  /*4c40*/  @!P2 IMAD R57, R41, R22, RZ ;  /* 0x000000162939a224 */ /* 0x000fe200078e02ff */
[----:B------:R-:W-:Y:S02]  /*4c50*/  @!P4 IADD3.X R11, R9, UR38, RZ, P5, !PT ;  /* 0x00000026090bcc10 */ /* 0x000fe4000affe4ff */
[----:B------:R-:W-:-:S03]  /*4c60*/  @!P2 IADD3 R20, P5, R8, UR39, RZ ;  /* 0x000000270814ac10 */ /* 0x000fc6000ffbe0ff */
[----:B------:R2:W-:Y:S01]  /*4c70*/  @!P4 STG.E.U8 desc[UR46][R10.64], R5 ;  /* 0x000000050a00c986 */ /* 0x0005e2000c10112e */
[----:B------:R-:W-:Y:S02]  /*4c80*/  ISETP.LT.OR P4, PT, R3, 0x2, !P0 ;  /* 0x000000020300780c */ /* 0x000fe40004781670 */
[----:B------:R-:W-:-:S03]  /*4c90*/  @!P2 IADD3.X R21, R9, UR38, RZ, P5, !PT ;  /* 0x000000260915ac10 */ /* 0x000fc6000affe4ff */
[----:B------:R-:W-:Y:S01]  /*4ca0*/  @!P3 IADD3 R12, P5, R6, UR39, RZ ;  /* 0x00000027060cbc10 */ /* 0x000fe2000ffbe0ff */
[----:B------:R-:W-:Y:S01]  /*4cb0*/  @!P3 IMAD R59, R42, R22, RZ ;  /* 0x000000162a3bb224 */ /* 0x000fe200078e02ff */
[----:B------:R3:W-:Y:S01]  /*4cc0*/  @!P2 STG.E.U8 desc[UR46][R20.64+0x1], R57 ;  /* 0x000001391400a986 */ /* 0x0007e2000c10112e */
[----:B------:R-:W-:Y:S02]  /*4cd0*/  ISETP.LT.OR P2, PT, R3, 0x9, !P1 ;  /* 0x000000090300780c */ /* 0x000fe40004f41670 */
[----:B-1----:R-:W-:-:S03]  /*4ce0*/  @!P3 IADD3.X R13, R7, UR38, RZ, P5, !PT ;  /* 0x00000026070dbc10 */ /* 0x002fc6000affe4ff */
[----:B------:R-:W-:Y:S01]  /*4cf0*/  @!P4 IADD3 R14, P5, R6, UR39, RZ ;  /* 0x00000027060ecc10 */ /* 0x000fe2000ffbe0ff */
[----:B------:R-:W-:Y:S01]  /*4d00*/  @!P4 IMAD R43, R43, R22, RZ ;  /* 0x000000162b2bc224 */ /* 0x000fe200078e02ff */
[----:B------:R-:W-:Y:S01]  /*4d10*/  @!P3 STG.E.U8 desc[UR46][R12.64], R59 ;  /* 0x0000003b0c00b986 */ /* 0x000fe2000c10112e */
[----:B------:R-:W-:Y:S02]  /*4d20*/  ISETP.LT.OR P3, PT, R3, 0xa, !P1 ;  /* 0x0000000a0300780c */ /* 0x000fe40004f61670 */
[----:B0-----:R-:W-:-:S03]  /*4d30*/  @!P4 IADD3.X R15, R7, UR38, RZ, P5, !PT ;  /* 0x00000026070fcc10 */ /* 0x001fc6000affe4ff */
[----:B------:R-:W-:Y:S01]  /*4d40*/  @!P2 IADD3 R40, P5, R8, UR39, RZ ;  /* 0x000000270828ac10 */ /* 0x000fe2000ffbe0ff */
[----:B--2---:R-:W-:Y:S01]  /*4d50*/  @!P2 IMAD R5, R44, R22, RZ ;  /* 0x000000162c05a224 */ /* 0x004fe200078e02ff */
[----:B------:R0:W-:Y:S01]  /*4d60*/  @!P4 STG.E.U8 desc[UR46][R14.64+0x1], R43 ;  /* 0x0000012b0e00c986 */ /* 0x0001e2000c10112e */
[----:B------:R-:W-:Y:S02]  /*4d70*/  ISETP.LT.OR P4, PT, R3, 0x9, !P0 ;  /* 0x000000090300780c */ /* 0x000fe40004781670 */
[----:B------:R-:W-:-:S03]  /*4d80*/  @!P2 IADD3.X R41, R9, UR38, RZ, P5, !PT ;  /* 0x000000260929ac10 */ /* 0x000fc6000affe4ff */
[----:B---3--:R-:W-:Y:S01]  /*4d90*/  @!P3 IADD3 R20, P5, R8, UR39, RZ ;  /* 0x000000270814bc10 */ /* 0x008fe2000ffbe0ff */
[----:B------:R-:W-:Y:S01]  /*4da0*/  @!P3 IMAD R45, R45, R22, RZ ;  /* 0x000000162d2db224 */ /* 0x000fe200078e02ff */
[----:B------:R1:W-:Y:S01]  /*4db0*/  @!P2 STG.E.U8 desc[UR46][R40.64+0x8], R5 ;  /* 0x000008052800a986 */ /* 0x0003e2000c10112e */
[----:B------:R-:W-:Y:S02]  /*4dc0*/  ISETP.LT.OR P2, PT, R3, 0xa, !P0 ;  /* 0x0000000a0300780c */ /* 0x000fe40004741670 */
[----:B------:R-:W-:-:S03]  /*4dd0*/  @!P3 IADD3.X R21, R9, UR38, RZ, P5, !PT ;  /* 0x000000260915bc10 */ /* 0x000fc6000affe4ff */
[----:B------:R-:W-:Y:S01]  /*4de0*/  @!P4 IADD3 R10, P5, R6, UR39, RZ ;  /* 0x00000027060acc10 */ /* 0x000fe2000ffbe0ff */
[----:B0-----:R-:W-:Y:S01]  /*4df0*/  @!P4 IMAD R43, R46, R22, RZ ;  /* 0x000000162e2bc224 */ /* 0x001fe200078e02ff */
[----:B------:R0:W-:Y:S01]  /*4e00*/  @!P3 STG.E.U8 desc[UR46][R20.64+0x9], R45 ;  /* 0x0000092d1400b986 */ /* 0x0001e2000c10112e */
[----:B------:R-:W-:Y:S02]  /*4e10*/  ISETP.LT.OR P3, PT, R3, 0x11, !P1 ;  /* 0x000000110300780c */ /* 0x000fe40004f61670 */
[----:B------:R-:W-:-:S03]  /*4e20*/  @!P4 IADD3.X R11, R7, UR38, RZ, P5, !PT ;  /* 0x00000026070bcc10 */ /* 0x000fc6000affe4ff */
[----:B------:R-:W-:Y:S01]  /*4e30*/  @!P2 IADD3 R12, P5, R6, UR39, RZ ;  /* 0x00000027060cac10 */ /* 0x000fe2000ffbe0ff */
[----:B------:R-:W-:Y:S01]  /*4e40*/  @!P2 IMAD R47, R47, R22, RZ ;  /* 0x000000162f2fa224 */ /* 0x000fe200078e02ff */
[----:B------:R2:W-:Y:S01]  /*4e50*/  @!P4 STG.E.U8 desc[UR46][R10.64+0x8], R43 ;  /* 0x0000082b0a00c986 */ /* 0x0005e2000c10112e */
[----:B------:R-:W-:Y:S02]  /*4e60*/  ISETP.LT.OR P4, PT, R3, 0x12, !P1 ;  /* 0x000000120300780c */ /* 0x000fe40004f81670 */
[----:B------:R-:W-:-:S03]  /*4e70*/  @!P2 IADD3.X R13, R7, UR38, RZ, P5, !PT ;  /* 0x00000026070dac10 */ /* 0x000fc6000affe4ff */
[----:B------:R-:W-:Y:S01]  /*4e80*/  @!P3 IADD3 R14, P5, R8, UR39, RZ ;  /* 0x00000027080ebc10 */ /* 0x000fe2000ffbe0ff */
[----:B-1----:R-:W-:Y:S01]  /*4e90*/  @!P3 IMAD R5, R48, R22, RZ ;  /* 0x000000163005b224 */ /* 0x002fe200078e02ff */
[----:B------:R1:W-:Y:S01]  /*4ea0*/  @!P2 STG.E.U8 desc[UR46][R12.64+0x9], R47 ;  /* 0x0000092f0c00a986 */ /* 0x0003e2000c10112e */
[----:B------:R-:W-:Y:S02]  /*4eb0*/  ISETP.LT.OR P2, PT, R3, 0x11, !P0 ;  /* 0x000000110300780c */ /* 0x000fe40004741670 */
[----:B------:R-:W-:-:S03]  /*4ec0*/  @!P3 IADD3.X R15, R9, UR38, RZ, P5, !PT ;  /* 0x00000026090fbc10 */ /* 0x000fc6000affe4ff */
[----:B0-----:R-:W-:Y:S01]  /*4ed0*/  @!P4 IADD3 R20, P5, R8, UR39, RZ ;  /* 0x000000270814cc10 */ /* 0x001fe2000ffbe0ff */
[----:B------:R-:W-:Y:S01]  /*4ee0*/  @!P4 IMAD R49, R49, R22, RZ ;  /* 0x000000163131c224 */ /* 0x000fe200078e02ff */
[----:B------:R0:W-:Y:S01]  /*4ef0*/  @!P3 STG.E.U8 desc[UR46][R14.64+0x10], R5 ;  /* 0x000010050e00b986 */ /* 0x0001e2000c10112e */
[----:B------:R-:W-:Y:S02]  /*4f00*/  ISETP.LT.OR P3, PT, R3, 0x12, !P0 ;  /* 0x000000120300780c */ /* 0x000fe40004761670 */
[----:B------:R-:W-:-:S03]  /*4f10*/  @!P4 IADD3.X R21, R9, UR38, RZ, P5, !PT ;  /* 0x000000260915cc10 */ /* 0x000fc6000affe4ff */
[----:B--2---:R-:W-:Y:S01]  /*4f20*/  @!P2 IADD3 R10, P5, R6, UR39, RZ ;  /* 0x00000027060aac10 */ /* 0x004fe2000ffbe0ff */
[-C--:B------:R-:W-:Y:S01]  /*4f30*/  @!P2 IMAD R41, R50, R22.reuse, RZ ;  /* 0x000000163229a224 */ /* 0x080fe200078e02ff */
[----:B------:R2:W-:Y:S01]  /*4f40*/  @!P4 STG.E.U8 desc[UR46][R20.64+0x11], R49 ;  /* 0x000011311400c986 */ /* 0x0005e2000c10112e */
[C---:B------:R-:W-:Y:S02]  /*4f50*/  ISETP.LT.OR P4, PT, R3.reuse, 0x19, !P1 ;  /* 0x000000190300780c */ /* 0x040fe40004f81670 */
[----:B------:R-:W-:Y:S02]  /*4f60*/  ISETP.LT.OR P1, PT, R3, 0x1a, !P1 ;  /* 0x0000001a0300780c */ /* 0x000fe40004f21670 */
[----:B------:R-:W-:Y:S01]  /*4f70*/  @!P2 IADD3.X R11, R7, UR38, RZ, P5, !PT ;  /* 0x00000026070bac10 */ /* 0x000fe2000affe4ff */
[----:B------:R-:W-:Y:S01]  /*4f80*/  @!P3 IMAD R51, R51, R22, RZ ;  /* 0x000000163333b224 */ /* 0x000fe200078e02ff */
[----:B-1----:R-:W-:-:S03]  /*4f90*/  @!P3 IADD3 R12, P5, R6, UR39, RZ ;  /* 0x00000027060cbc10 */ /* 0x002fc6000ffbe0ff */
[----:B------:R1:W-:Y:S01]  /*4fa0*/  @!P2 STG.E.U8 desc[UR46][R10.64+0x10], R41 ;  /* 0x000010290a00a986 */ /* 0x0003e2000c10112e */
[----:B------:R-:W-:Y:S02]  /*4fb0*/  @!P3 IADD3.X R13, R7, UR38, RZ, P5, !PT ;  /* 0x00000026070dbc10 */ /* 0x000fe4000affe4ff */
[C---:B------:R-:W-:Y:S01]  /*4fc0*/  ISETP.LT.OR P2, PT, R3.reuse, 0x19, !P0 ;  /* 0x000000190300780c */ /* 0x040fe20004741670 */
[-C--:B0-----:R-:W-:Y:S01]  /*4fd0*/  @!P4 IMAD R5, R52, R22.reuse, RZ ;  /* 0x000000163405c224 */ /* 0x081fe200078e02ff */
[C---:B------:R-:W-:Y:S01]  /*4fe0*/  @!P4 IADD3 R14, P5, R8.reuse, UR39, RZ ;  /* 0x00000027080ecc10 */ /* 0x040fe2000ffbe0ff */
[----:B------:R0:W-:Y:S01]  /*4ff0*/  @!P3 STG.E.U8 desc[UR46][R12.64+0x11], R51 ;  /* 0x000011330c00b986 */ /* 0x0001e2000c10112e */
[----:B------:R-:W-:Y:S01]  /*5000*/  ISETP.LT.OR P0, PT, R3, 0x1a, !P0 ;  /* 0x0000001a0300780c */ /* 0x000fe20004701670 */
[----:B------:R-:W-:Y:S01]  /*5010*/  @!P1 IMAD R53, R53, R22, RZ ;  /* 0x0000001635359224 */ /* 0x000fe200078e02ff */
[----:B--2---:R-:W-:Y:S02]  /*5020*/  @!P1 IADD3 R20, P3, R8, UR39, RZ ;  /* 0x0000002708149c10 */ /* 0x004fe4000ff7e0ff */
[----:B------:R-:W-:-:S02]  /*5030*/  @!P4 IADD3.X R15, R9, UR38, RZ, P5, !PT ;  /* 0x00000026090fcc10 */ /* 0x000fc4000affe4ff */
[----:B------:R-:W-:Y:S02]  /*5040*/  ISETP.GE.AND P5, PT, R4, 0x101, PT ;  /* 0x000001010400780c */ /* 0x000fe40003fa6270 */
[----:B------:R-:W-:Y:S01]  /*5050*/  @!P1 IADD3.X R21, R9, UR38, RZ, P3, !PT ;  /* 0x0000002609159c10 */ /* 0x000fe20009ffe4ff */
[----:B------:R-:W-:Y:S01]  /*5060*/  @!P4 STG.E.U8 desc[UR46][R14.64+0x18], R5 ;  /* 0x000018050e00c986 */ /* 0x000fe2000c10112e */
[----:B------:R-:W-:Y:S01]  /*5070*/  ISETP.LT.OR P3, PT, R3, 0x1, !P5 ;  /* 0x000000010300780c */ /* 0x000fe20006f61670 */
[-C--:B-1----:R-:W-:Y:S01]  /*5080*/  @!P2 IMAD R41, R54, R22.reuse, RZ ;  /* 0x000000163629a224 */ /* 0x082fe200078e02ff */
[C---:B------:R-:W-:Y:S01]  /*5090*/  @!P2 IADD3 R10, P4, R6.reuse, UR39, RZ ;  /* 0x00000027060aac10 */ /* 0x040fe2000ff9e0ff */
[----:B------:R1:W-:Y:S01]  /*50a0*/  @!P1 STG.E.U8 desc[UR46][R20.64+0x19], R53 ;  /* 0x0000193514009986 */ /* 0x0003e2000c10112e */
[----:B0-----:R-:W-:Y:S01]  /*50b0*/  @!P0 IADD3 R12, P1, R6, UR39, RZ ;  /* 0x00000027060c8c10 */ /* 0x001fe2000ff3e0ff */
[----:B------:R-:W-:Y:S01]  /*50c0*/  @!P0 IMAD R55, R55, R22, RZ ;  /* 0x0000001637378224 */ /* 0x000fe200078e02ff */
[----:B------:R-:W-:-:S02]  /*50d0*/  @!P2 IADD3.X R11, R7, UR38, RZ, P4, !PT ;  /* 0x00000026070bac10 */ /* 0x000fc4000a7fe4ff */
[----:B------:R-:W-:Y:S02]  /*50e0*/  ISETP.LT.OR P4, PT, R3, 0x2, !P5 ;  /* 0x000000020300780c */ /* 0x000fe40006f81670 */
[----:B------:R-:W-:Y:S01]  /*50f0*/  @!P0 IADD3.X R13, R7, UR38, RZ, P1, !PT ;  /* 0x00000026070d8c10 */ /* 0x000fe20008ffe4ff */
[----:B------:R0:W-:Y:S01]  /*5100*/  @!P2 STG.E.U8 desc[UR46][R10.64+0x18], R41 ;  /* 0x000018290a00a986 */ /* 0x0001e2000c10112e */
[----:B------:R-:W-:Y:S02]  /*5110*/  ISETP.GE.AND P1, PT, R4, 0x109, PT ;  /* 0x000001090400780c */ /* 0x000fe40003f26270 */
[----:B------:R-:W-:Y:S01]  /*5120*/  @!P3 IADD3 R4, P2, R8, UR43, RZ ;  /* 0x0000002b0804bc10 */ /* 0x000fe2000ff5e0ff */
[----:B------:R2:W-:Y:S01]  /*5130*/  @!P0 STG.E.U8 desc[UR46][R12.64+0x19], R55 ;  /* 0x000019370c008986 */ /* 0x0005e2000c10112e */
[----:B------:R-:W-:Y:S01]  /*5140*/  ISETP.LT.OR P0, PT, R3, 0x1, !P1 ;  /* 0x000000010300780c */ /* 0x000fe20004f01670 */
[----:B-1----:R-:W-:Y:S01]  /*5150*/  @!P3 IMAD R21, R24, R22, RZ ;  /* 0x000000161815b224 */ /* 0x002fe200078e02ff */
[----:B------:R-:W-:-:S03]  /*5160*/  @!P3 IADD3.X R5, R9, UR42, RZ, P2, !PT ;  /* 0x0000002a0905bc10 */ /* 0x000fc600097fe4ff */
[----:B------:R-:W-:Y:S01]  /*5170*/  @!P4 IADD3 R14, P2, R8, UR43, RZ ;  /* 0x0000002b080ecc10 */ /* 0x000fe2000ff5e0ff */
[----:B------:R-:W-:Y:S01]  /*5180*/  @!P4 IMAD R25, R25, R22, RZ ;  /* 0x000000161919c224 */ /* 0x000fe200078e02ff */
[----:B------:R-:W-:Y:S01]  /*5190*/  @!P3 STG.E.U8 desc[UR46][R4.64], R21 ;  /* 0x000000150400b986 */ /* 0x000fe2000c10112e */
        /* <DEDUP_REMOVED lines=8> */
[----:B------:R-:W-:Y:S01]  /*5220*/  @!P3 IMAD R27, R27, R22, RZ ;  /* 0x000000161b1bb224 */ /* 0x000fe200078e02ff */
[----:B------:R-:W-:Y:S01]  /*5230*/  @!P0 STG.E.U8 desc[UR46][R10.64], R41 ;  /* 0x000000290a008986 */ /* 0x000fe2000c10112e */
        /* <DEDUP_REMOVED lines=34> */
[----:B------:R2:W-:Y:S02]  /*5460*/  @!P3 STG.E.U8 desc[UR46][R14.64+0x11], R33 ;  /* 0x000011210e00b986 */ /* 0x0005e4000c10112e */
[----:B------:R-:W-:Y:S02]  /*5470*/  @!P4 IADD3.X R5, R7, UR42, RZ, P2, !PT ;  /* 0x0000002a0705cc10 */ /* 0x000fe400097fe4ff */
[C---:B------:R-:W-:Y:S02]  /*5480*/  ISETP.LT.OR P2, PT, R3.reuse, 0x19, !P5 ;  /* 0x000000190300780c */ /* 0x040fe40006f41670 */
[----:B------:R-:W-:Y:S01]  /*5490*/  ISETP.LT.OR P5, PT, R3, 0x1a, !P5 ;  /* 0x0000001a0300780c */ /* 0x000fe20006fa1670 */
[----:B------:R3:W-:Y:S01]  /*54a0*/  @!P4 STG.E.U8 desc[UR46][R4.64+0x10], R25 ;  /* 0x000010190400c986 */ /* 0x0007e2000c10112e */
[----:B-1----:R-:W-:Y:S01]  /*54b0*/  @!P0 IADD3 R10, P3, R6, UR43, RZ ;  /* 0x0000002b060a8c10 */ /* 0x002fe2000ff7e0ff */
[----:B------:R-:W-:Y:S01]  /*54c0*/  @!P0 IMAD R35, R35, R22, RZ ;  /* 0x0000001623238224 */ /* 0x000fe200078e02ff */
[----:B------:R-:W-:-:S02]  /*54d0*/  ISETP.LT.OR P4, PT, R3, 0x19, !P1 ;  /* 0x000000190300780c */ /* 0x000fc40004f81670 */
[----:B------:R-:W-:Y:S02]  /*54e0*/  ISETP.LT.OR P1, PT, R3, 0x1a, !P1 ;  /* 0x0000001a0300780c */ /* 0x000fe40004f21670 */
[----:B------:R-:W-:-:S03]  /*54f0*/  @!P0 IADD3.X R11, R7, UR42, RZ, P3, !PT ;  /* 0x0000002a070b8c10 */ /* 0x000fc60009ffe4ff */
[-C--:B------:R-:W-:Y:S02]  /*5500*/  @!P2 IMAD R3, R36, R22.reuse, RZ ;  /* 0x000000162403a224 */ /* 0x080fe400078e02ff */
[----:B------:R4:W-:Y:S01]  /*5510*/  @!P0 STG.E.U8 desc[UR46][R10.64+0x11], R35 ;  /* 0x000011230a008986 */ /* 0x0009e2000c10112e */
[C---:B0-----:R-:W-:Y:S01]  /*5520*/  @!P2 IADD3 R12, P0, R8.reuse, UR43, RZ ;  /* 0x0000002b080cac10 */ /* 0x041fe2000ff1e0ff */
[-C--:B------:R-:W-:Y:S01]  /*5530*/  @!P5 IMAD R37, R37, R22.reuse, RZ ;  /* 0x000000162525d224 */ /* 0x080fe200078e02ff */
[----:B------:R-:W-:Y:S01]  /*5540*/  @!P5 IADD3 R8, P3, R8, UR43, RZ ;  /* 0x0000002b0808dc10 */ /* 0x000fe2000ff7e0ff */
[-C--:B--2---:R-:W-:Y:S01]  /*5550*/  @!P4 IMAD R15, R38, R22.reuse, RZ ;  /* 0x00000016260fc224 */ /* 0x084fe200078e02ff */
[----:B------:R-:W-:Y:S01]  /*5560*/  @!P2 IADD3.X R13, R9, UR42, RZ, P0, !PT ;  /* 0x0000002a090dac10 */ /* 0x000fe200087fe4ff */
[----:B------:R-:W-:Y:S01]  /*5570*/  @!P1 IMAD R39, R39, R22, RZ ;  /* 0x0000001627279224 */ /* 0x000fe200078e02ff */
[----:B------:R-:W-:Y:S02]  /*5580*/  @!P5 IADD3.X R9, R9, UR42, RZ, P3, !PT ;  /* 0x0000002a0909dc10 */ /* 0x000fe40009ffe4ff */
[C---:B---3--:R-:W-:Y:S01]  /*5590*/  @!P4 IADD3 R4, P0, R6.reuse, UR43, RZ ;  /* 0x0000002b0604cc10 */ /* 0x048fe2000ff1e0ff */
[----:B------:R4:W-:Y:S01]  /*55a0*/  @!P2 STG.E.U8 desc[UR46][R12.64+0x18], R3 ;  /* 0x000018030c00a986 */ /* 0x0009e2000c10112e */
[----:B------:R-:W-:-:S02]  /*55b0*/  @!P1 IADD3 R6, P3, R6, UR43, RZ ;  /* 0x0000002b06069c10 */ /* 0x000fc4000ff7e0ff */
[C---:B------:R-:W-:Y:S01]  /*55c0*/  @!P4 IADD3.X R5, R7.reuse, UR42, RZ, P0, !PT ;  /* 0x0000002a0705cc10 */ /* 0x040fe200087fe4ff */
[----:B------:R4:W-:Y:S01]  /*55d0*/  @!P5 STG.E.U8 desc[UR46][R8.64+0x19], R37 ;  /* 0x000019250800d986 */ /* 0x0009e2000c10112e */
[----:B------:R-:W-:-:S03]  /*55e0*/  @!P1 IADD3.X R7, R7, UR42, RZ, P3, !PT ;  /* 0x0000002a07079c10 */ /* 0x000fc60009ffe4ff */
[----:B------:R4:W-:Y:S04]  /*55f0*/  @!P4 STG.E.U8 desc[UR46][R4.64+0x18], R15 ;  /* 0x0000180f0400c986 */ /* 0x0009e8000c10112e */
[----:B------:R4:W-:Y:S02]  /*5600*/  @!P1 STG.E.U8 desc[UR46][R6.64+0x19], R39 ;  /* 0x0000192706009986 */ /* 0x0009e4000c10112e */
.L_x_44:
[----:B------:R-:W-:Y:S05]  /*5610*/  BSYNC B0 ;  /* 0x0000000000007941 */ /* 0x000fea0003800000 */
.L_x_28:
[----:B------:R-:W-:Y:S01]  /*5620*/  ULDC UR4, c[0x0][0xc] ;  /* 0x0000030000047ab9 */ /* 0x000fe20000000800 */
[----:B------:R-:W-:Y:S01]  /*5630*/  ULDC UR5, c[0x0][0x10] ;  /* 0x0000040000057ab9 */ /* 0x000fe20000000800 */
[----:B----4-:R-:W2:Y:S01]  /*5640*/  LDC R3, c[0x0][0x14] ;  /* 0x00000500ff037b82 */ /* 0x010ea20000000800 */
[----:B------:R-:W-:Y:S01]  /*5650*/  UIMAD.WIDE.U32 UR4, UR4, UR5, URZ ;  /* 0x00000005040472a5 */ /* 0x000fe2000f8e003f */
[----:B------:R-:W-:Y:S02]  /*5660*/  IMAD.MOV.U32 R73, RZ, RZ, -0x1 ;  /* 0xffffffffff497424 */ /* 0x000fe400078e00ff */
[----:B------:R-:W-:-:S03]  /*5670*/  IMAD.MOV.U32 R74, RZ, RZ, -0x1 ;  /* 0xffffffffff4a7424 */ /* 0x000fc600078e00ff */
[----:B--2---:R-:W-:-:S04]  /*5680*/  IMAD.WIDE.U32 R16, R3, UR4, R16 ;  /* 0x0000000403107c25 */ /* 0x004fc8000f8e0010 */
[----:B------:R-:W-:Y:S01]  /*5690*/  IMAD R3, R3, UR5, RZ ;  /* 0x0000000503037c24 */ /* 0x000fe2000f8e02ff */
[----:B------:R-:W-:Y:S02]  /*56a0*/  ULDC.64 UR4, c[0x0][0x650] ;  /* 0x0001940000047ab9 */ /* 0x000fe40000000a00 */
[----:B------:R-:W-:Y:S01]  /*56b0*/  ISETP.GE.U32.AND P0, PT, R16, UR4, PT ;  /* 0x0000000410007c0c */ /* 0x000fe2000bf06070 */
[--C-:B------:R-:W-:Y:S01]  /*56c0*/  IMAD.IADD R17, R17, 0x1, R3.reuse ;  /* 0x0000000111117824 */ /* 0x100fe200078e0203 */
[----:B------:R-:W-:-:S04]  /*56d0*/  PRMT R3, RZ, 0x7610, R3 ;  /* 0x00007610ff037816 */ /* 0x000fc80000000003 */
[----:B------:R-:W-:-:S13]  /*56e0*/  ISETP.GE.U32.AND.EX P0, PT, R17, UR5, PT, P0 ;  /* 0x0000000511007c0c */ /* 0x000fda000bf06100 */
[----:B------:R-:W-:Y:S05]  /*56f0*/  @P0 BRA `(.L_x_45) ;  /* 0x0000000400640947 */ /* 0x000fea0003800000 */
[----:B------:R-:W2:Y:S01]  /*5700*/  S2R R12, SR_CTAID.X ;  /* 0x00000000000c7919 */ /* 0x000ea20000002500 */
[----:B------:R-:W3:Y:S01]  /*5710*/  LDC.64 R10, c[0x0][0x628] ;  /* 0x00018a00ff0a7b82 */ /* 0x000ee20000000a00 */
[----:B------:R-:W-:Y:S01]  /*5720*/  ULDC UR4, c[0x0][0x150] ;  /* 0x0000540000047ab9 */ /* 0x000fe20000000800 */
[----:B------:R-:W-:Y:S01]  /*5730*/  IMAD.MOV.U32 R8, RZ, RZ, R16 ;  /* 0x000000ffff087224 */ /* 0x000fe200078e0010 */
[----:B------:R-:W4:Y:S01]  /*5740*/  S2R R24, SR_CTAID.Y ;  /* 0x0000000000187919 */ /* 0x000f220000002600 */
[----:B------:R-:W-:-:S04]  /*5750*/  IMAD.MOV.U32 R9, RZ, RZ, R17 ;  /* 0x000000ffff097224 */ /* 0x000fc800078e0011 */
[----:B------:R-:W0:Y:S08]  /*5760*/  LDC R21, c[0x0][0x144] ;  /* 0x00005100ff157b82 */ /* 0x000e300000000800 */
[----:B------:R-:W0:Y:S08]  /*5770*/  LDC R0, c[0x0][0x630] ;  /* 0x00018c00ff007b82 */ /* 0x000e300000000800 */
[----:B------:R-:W0:Y:S01]  /*5780*/  LDC.64 R14, c[0x0][0x620] ;  /* 0x00018800ff0e7b82 */ /* 0x000e220000000a00 */
[----:B---3--:R-:W-:-:S04]  /*5790*/  ISETP.NE.U32.AND P0, PT, R10, RZ, PT ;  /* 0x000000ff0a00720c */ /* 0x008fc80003f05070 */
[----:B------:R-:W-:Y:S02]  /*57a0*/  ISETP.NE.AND.EX P0, PT, R11, RZ, PT, P0 ;  /* 0x000000ff0b00720c */ /* 0x000fe40003f05300 */
[----:B--2---:R-:W-:-:S05]  /*57b0*/  I2FP.F32.U32 R3, R12 ;  /* 0x0000000c00037245 */ /* 0x004fca0000201000 */
[----:B------:R-:W-:-:S04]  /*57c0*/  FMUL R3, R3, UR4 ;  /* 0x0000000403037c20 */ /* 0x000fc80008400000 */
[----:B------:R2:W3:Y:S02]  /*57d0*/  F2I.U32.TRUNC.NTZ R20, R3 ;  /* 0x0000000300147305 */ /* 0x0004e4000020f000 */
[----:B----4-:R-:W-:Y:S05]  /*57e0*/  @!P0 BRA `(.L_x_46) ;  /* 0x0000000000288947 */ /* 0x010fea0003800000 */
[----:B--2---:R-:W2:Y:S02]  /*57f0*/  LDC R3, c[0x0][0x634] ;  /* 0x00018d00ff037b82 */ /* 0x004ea40000000800 */
[----:B--2---:R-:W-:-:S05]  /*5800*/  IADD3 R3, P0, R16, R3, RZ ;  /* 0x0000000310037210 */ /* 0x004fca0007f1e0ff */
[----:B------:R-:W-:-:S04]  /*5810*/  IMAD.X R13, RZ, RZ, R17, P0 ;  /* 0x000000ffff0d7224 */ /* 0x000fc800000e0611 */
[----:B-1----:R-:W-:-:S04]  /*5820*/  IMAD.WIDE.U32 R4, R13, R10, RZ ;  /* 0x0000000a0d047225 */ /* 0x002fc800078e00ff */
[----:B------:R-:W-:-:S04]  /*5830*/  IMAD.WIDE.U32 R6, P0, R3, R11, R4 ;  /* 0x0000000b03067225 */ /* 0x000fc80007800004 */
[----:B------:R-:W-:-:S04]  /*5840*/  IMAD.WIDE.U32 R4, R3, R10, RZ ;  /* 0x0000000a03047225 */ /* 0x000fc800078e00ff */
[----:B------:R-:W-:Y:S01]  /*5850*/  IMAD.X R9, RZ, RZ, RZ, P0 ;  /* 0x000000ffff097224 */ /* 0x000fe200000e06ff */
[----:B------:R-:W-:Y:S01]  /*5860*/  IADD3 RZ, P0, R5, R6, RZ ;  /* 0x0000000605ff7210 */ /* 0x000fe20007f1e0ff */
[----:B------:R-:W-:-:S04]  /*5870*/  IMAD.MOV.U32 R8, RZ, RZ, R7 ;  /* 0x000000ffff087224 */ /* 0x000fc800078e0007 */
[----:B------:R-:W-:-:S08]  /*5880*/  IMAD.WIDE.U32.X R8, R13, R11, R8, P0 ;  /* 0x0000000b0d087225 */ /* 0x000fd000000e0408 */
.L_x_46:
[----:B------:R-:W4:Y:S01]  /*5890*/  LDC.64 R28, c[0x0][0x640] ;  /* 0x00019000ff1c7b82 */ /* 0x000f220000000a00 */
[-CC-:B0-----:R-:W-:Y:S01]  /*58a0*/  SHF.R.U64 R74, R8, R0.reuse, R9.reuse ;  /* 0x00000000084a7219 */ /* 0x181fe20000001209 */
[----:B---3--:R-:W-:Y:S01]  /*58b0*/  IMAD.MOV R20, RZ, RZ, -R20 ;  /* 0x000000ffff147224 */ /* 0x008fe200078e0a14 */
[----:B------:R-:W-:Y:S01]  /*58c0*/  SHF.R.U32.HI R0, RZ, R0, R9 ;  /* 0x00000000ff007219 */ /* 0x000fe20000011609 */
[----:B------:R-:W-:Y:S01]  /*58d0*/  ULDC UR4, c[0x0][0x154] ;  /* 0x0000550000047ab9 */ /* 0x000fe20000000800 */
[----:B--2---:R-:W-:Y:S01]  /*58e0*/  IADD3 R3, P0, RZ, -R74, RZ ;  /* 0x8000004aff037210 */ /* 0x004fe20007f1e0ff */
[----:B------:R-:W-:Y:S02]  /*58f0*/  IMAD R21, R21, R20, R12 ;  /* 0x0000001415157224 */ /* 0x000fe400078e020c */
[----:B------:R-:W0:Y:S01]  /*5900*/  LDC R6, c[0x0][0x618] ;  /* 0x00018600ff067b82 */ /* 0x000e220000000800 */
[----:B------:R-:W-:Y:S02]  /*5910*/  IMAD.MOV.U32 R7, RZ, RZ, 0x1 ;  /* 0x00000001ff077424 */ /* 0x000fe400078e00ff */
[----:B-1----:R-:W-:-:S04]  /*5920*/  IMAD.X R5, RZ, RZ, ~R0, P0 ;  /* 0x000000ffff057224 */ /* 0x002fc800000e0e00 */
[-C--:B------:R-:W-:Y:S01]  /*5930*/  IMAD R0, R5, R14.reuse, RZ ;  /* 0x0000000e05007224 */ /* 0x080fe200078e02ff */
[----:B------:R-:W1:Y:S01]  /*5940*/  LDC R8, c[0x0][0x608] ;  /* 0x00018200ff087b82 */ /* 0x000e620000000800 */
[----:B------:R-:W-:-:S04]  /*5950*/  IMAD.WIDE.U32 R4, R3, R14, R16 ;  /* 0x0000000e03047225 */ /* 0x000fc800078e0010 */
[----:B------:R-:W-:Y:S01]  /*5960*/  IMAD R3, R3, R15, R0 ;  /* 0x0000000f03037224 */ /* 0x000fe200078e0200 */
[----:B------:R-:W-:Y:S02]  /*5970*/  I2FP.F32.U32 R0, R24 ;  /* 0x0000001800007245 */ /* 0x000fe40000201000 */
[----:B------:R-:W2:Y:S01]  /*5980*/  LDC R26, c[0x0][0x658] ;  /* 0x00019600ff1a7b82 */ /* 0x000ea20000000800 */
[----:B------:R-:W-:Y:S01]  /*5990*/  IMAD.IADD R3, R5, 0x1, R3 ;  /* 0x0000000105037824 */ /* 0x000fe200078e0203 */
[----:B----4-:R-:W-:Y:S01]  /*59a0*/  ISETP.NE.U32.AND P0, PT, R28, RZ, PT ;  /* 0x000000ff1c00720c */ /* 0x010fe20003f05070 */
[----:B------:R-:W-:Y:S01]  /*59b0*/  FMUL R0, R0, UR4 ;  /* 0x0000000400007c20 */ /* 0x000fe20008400000 */
[----:B------:R-:W-:Y:S02]  /*59c0*/  IMAD.MOV.U32 R5, RZ, RZ, -0x1 ;  /* 0xffffffffff057424 */ /* 0x000fe400078e00ff */
[----:B------:R-:W-:Y:S01]  /*59d0*/  ISETP.NE.AND.EX P0, PT, R29, RZ, PT, P0 ;  /* 0x000000ff1d00720c */ /* 0x000fe20003f05300 */
[----:B------:R3:W4:Y:S01]  /*59e0*/  F2I.U32.TRUNC.NTZ R13, R0 ;  /* 0x00000000000d7305 */ /* 0x000722000020f000 */
[----:B------:R-:W3:Y:S01]  /*59f0*/  LDC R15, c[0x0][0x148] ;  /* 0x00005200ff0f7b82 */ /* 0x000ee20000000800 */
[----:B0-----:R-:W-:-:S02]  /*5a00*/  SHF.R.U64 R12, R4, R6, R3 ;  /* 0x00000006040c7219 */ /* 0x001fc40000001203 */
[----:B------:R-:W-:-:S05]  /*5a10*/  SHF.R.U32.HI R3, RZ, R6, R3 ;  /* 0x00000006ff037219 */ /* 0x000fca0000011603 */
[----:B------:R-:W0:Y:S01]  /*5a20*/  LDC R20, c[0x0][0x600] ;  /* 0x00018000ff147b82 */ /* 0x000e220000000800 */
[-CC-:B-1----:R-:W-:Y:S02]  /*5a30*/  SHF.R.U64 R10, R12, R8.reuse, R3.reuse ;  /* 0x000000080c0a7219 */ /* 0x182fe40000001203 */
[----:B------:R-:W-:-:S05]  /*5a40*/  SHF.R.U32.HI R3, RZ, R8, R3 ;  /* 0x00000008ff037219 */ /* 0x000fca0000011603 */
[----:B------:R-:W1:Y:S01]  /*5a50*/  LDC R27, c[0x0][0x648] ;  /* 0x00019200ff1b7b82 */ /* 0x000e620000000800 */
[-C--:B--2---:R-:W-:Y:S02]  /*5a60*/  SHF.L.U32 R4, R5, R26.reuse, RZ ;  /* 0x0000001a05047219 */ /* 0x084fe400000006ff */
[-CC-:B------:R-:W-:Y:S02]  /*5a70*/  SHF.R.U64 R14, R10, R26.reuse, R3.reuse ;  /* 0x0000001a0a0e7219 */ /* 0x180fe40000001203 */
[----:B------:R-:W-:Y:S02]  /*5a80*/  SHF.R.U32.HI R5, RZ, R26, R3 ;  /* 0x0000001aff057219 */ /* 0x000fe40000011603 */
[----:B------:R-:W-:Y:S01]  /*5a90*/  LOP3.LUT R25, RZ, R4, RZ, 0x33, !PT ;  /* 0x00000004ff197212 */ /* 0x000fe200078e33ff */
[----:B------:R-:W2:Y:S01]  /*5aa0*/  LDC R30, c[0x0][0x638] ;  /* 0x00018e00ff1e7b82 */ /* 0x000ea20000000800 */
[----:B------:R-:W-:Y:S01]  /*5ab0*/  SHF.L.U32 R26, R7, R26, RZ ;  /* 0x0000001a071a7219 */ /* 0x000fe200000006ff */
[----:B------:R-:W-:-:S06]  /*5ac0*/  IMAD.MOV.U32 R4, RZ, RZ, R14 ;  /* 0x000000ffff047224 */ /* 0x000fcc00078e000e */
[----:B------:R-:W0:Y:S01]  /*5ad0*/  LDC R31, c[0x0][0x610] ;  /* 0x00018400ff1f7b82 */ /* 0x000e220000000800 */
[----:B----4-:R-:W-:Y:S05]  /*5ae0*/  @!P0 BRA `(.L_x_47) ;  /* 0x0000000000288947 */ /* 0x010fea0003800000 */
[----:B------:R-:W4:Y:S02]  /*5af0*/  LDC R3, c[0x0][0x64c] ;  /* 0x00019300ff037b82 */ /* 0x000f240000000800 */
[----:B----4-:R-:W-:-:S05]  /*5b00*/  IADD3 R3, P0, R14, R3, RZ ;  /* 0x000000030e037210 */ /* 0x010fca0007f1e0ff */
        /* <DEDUP_REMOVED lines=8> */
.L_x_47:
[----:B------:R-:W-:Y:S01]  /*5b90*/  ISETP.NE.AND P0, PT, R2, 0x1, PT ;  /* 0x000000010200780c */ /* 0x000fe20003f05270 */
[----:B0-----:R-:W-:Y:S01]  /*5ba0*/  VIADD R7, R20, 0xffffffff ;  /* 0xffffffff14077836 */ /* 0x001fe20000000000 */
[----:B-1-3--:R-:W-:Y:S01]  /*5bb0*/  SHF.R.U64 R0, R4, R27, R5 ;  /* 0x0000001b04007219 */ /* 0x00afe20000001205 */
[----:B------:R-:W-:Y:S01]  /*5bc0*/  IMAD.MOV R13, RZ, RZ, -R13 ;  /* 0x000000ffff0d7224 */ /* 0x000fe200078e0a0d */
[----:B------:R-:W-:Y:S01]  /*5bd0*/  LOP3.LUT R5, R10, R25, RZ, 0xc0, !PT ;  /* 0x000000190a057212 */ /* 0x000fe200078ec0ff */
[----:B------:R-:W-:Y:S01]  /*5be0*/  IMAD.MOV.U32 R4, RZ, RZ, 0x1 ;  /* 0x00000001ff047424 */ /* 0x000fe200078e00ff */
[----:B------:R-:W-:Y:S01]  /*5bf0*/  LOP3.LUT R12, R12, R7, RZ, 0xc0, !PT ;  /* 0x000000070c0c7212 */ /* 0x000fe200078ec0ff */
[----:B------:R-:W-:Y:S02]  /*5c00*/  IMAD.MOV R3, RZ, RZ, -R0 ;  /* 0x000000ffff037224 */ /* 0x000fe400078e0a00 */
[----:B------:R-:W-:Y:S02]  /*5c10*/  IMAD R0, R26, R0, R5 ;  /* 0x000000001a007224 */ /* 0x000fe400078e0205 */
[----:B--2---:R-:W-:-:S02]  /*5c20*/  IMAD R3, R3, R30, R14 ;  /* 0x0000001e03037224 */ /* 0x004fc400078e020e */
[----:B------:R-:W-:Y:S02]  /*5c30*/  @P0 IMAD R21, R15, R13, R24 ;  /* 0x0000000d0f150224 */ /* 0x000fe400078e0218 */
[----:B------:R-:W-:Y:S01]  /*5c40*/  IMAD R5, R3, R20, R12 ;  /* 0x0000001403057224 */ /* 0x000fe200078e020c */
[----:B------:R-:W-:Y:S01]  /*5c50*/  PRMT R3, R4, 0x7610, R3 ;  /* 0x0000761004037816 */ /* 0x000fe20000000003 */
[----:B------:R-:W-:-:S05]  /*5c60*/  IMAD R0, R0, R31, R21 ;  /* 0x0000001f00007224 */ /* 0x000fca00078e0215 */
[----:B------:R-:W-:Y:S02]  /*5c70*/  SEL R73, R5, R0, !P0 ;  /* 0x0000000005497207 */ /* 0x000fe40004000000 */
[----:B------:R-:W-:-:S07]  /*5c80*/  SEL R0, R0, R5, !P0 ;  /* 0x0000000500007207 */ /* 0x000fce0004000000 */
.L_x_45:
[----:B------:R-:W-:Y:S01]  /*5c90*/  LOP3.LUT P0, RZ, R3, 0xff, RZ, 0xc0, !PT ;  /* 0x000000ff03ff7812 */ /* 0x000fe2000780c0ff */
[----:B------:R-:W-:-:S12]  /*5ca0*/  IMAD.MOV.U32 R75, RZ, RZ, R0 ;  /* 0x000000ffff4b7224 */ /* 0x000fd800078e0000 */
[----:B------:R-:W-:Y:S05]  /*5cb0*/  @P0 BRA `(.L_x_48) ;  /* 0xffffffb000a40947 */ /* 0x000fea000383ffff */
[----:B------:R-:W-:Y:S05]  /*5cc0*/  EXIT ;  /* 0x000000000000794d */ /* 0x000fea0003800000 */
.L_x_3:
[----:B0-----:R-:W-:Y:S01]  /*5cd0*/  ULDC.64 UR4, c[0x0][0x650] ;  /* 0x0001940000047ab9 */ /* 0x001fe20000000a00 */
        /* <DEDUP_REMOVED lines=25> */
.L_x_50:
[--C-:B------:R-:W-:Y:S01]  /*5e70*/  SHF.R.U64 R12, R10, R14, R11.reuse ;  /* 0x0000000e0a0c7219 */ /* 0x100fe2000000120b */
[----:B------:R-:W0:Y:S01]  /*5e80*/  LDC R22, c[0x0][0x618] ;  /* 0x00018600ff167b82 */ /* 0x000e220000000800 */
[----:B------:R-:W-:Y:S01]  /*5e90*/  I2FP.F32.U32 R6, R4 ;  /* 0x0000000400067245 */ /* 0x000fe20000201000 */
[----:B------:R-:W-:Y:S01]  /*5ea0*/  ULDC UR4, c[0x0][0x150] ;  /* 0x0000540000047ab9 */ /* 0x000fe20000000800 */
[----:B------:R-:W-:Y:S02]  /*5eb0*/  SHF.R.U32.HI R5, RZ, R14, R11 ;  /* 0x0000000eff057219 */ /* 0x000fe4000001160b */
[----:B------:R-:W-:Y:S01]  /*5ec0*/  IADD3 R9, P0, RZ, -R12, RZ ;  /* 0x8000000cff097210 */ /* 0x000fe20007f1e0ff */
[----:B------:R-:W-:Y:S01]  /*5ed0*/  FMUL R11, R6, UR4 ;  /* 0x00000004060b7c20 */ /* 0x000fe20008400000 */
[----:B------:R-:W-:Y:S01]  /*5ee0*/  ULDC UR4, c[0x0][0x154] ;  /* 0x0000550000047ab9 */ /* 0x000fe20000000800 */
[----:B------:R-:W1:Y:S02]  /*5ef0*/  LDC.64 R24, c[0x0][0x640] ;  /* 0x00019000ff187b82 */ /* 0x000e640000000a00 */
[----:B------:R-:W-:-:S02]  /*5f00*/  IMAD.X R5, RZ, RZ, ~R5, P0 ;  /* 0x000000ffff057224 */ /* 0x000fc400000e0e05 */
[----:B------:R-:W2:Y:S01]  /*5f10*/  F2I.U32.TRUNC.NTZ R11, R11 ;  /* 0x0000000b000b7305 */ /* 0x000ea2000020f000 */
[----:B------:R-:W-:-:S03]  /*5f20*/  IMAD.WIDE.U32 R6, R9, R20, R16 ;  /* 0x0000001409067225 */ /* 0x000fc600078e0010 */
[----:B------:R-:W3:Y:S01]  /*5f30*/  LDC R13, c[0x0][0x144] ;  /* 0x00005100ff0d7b82 */ /* 0x000ee20000000800 */
[----:B------:R-:W-:-:S04]  /*5f40*/  IMAD R8, R5, R20, RZ ;  /* 0x0000001405087224 */ /* 0x000fc800078e02ff */
[----:B------:R-:W-:Y:S02]  /*5f50*/  IMAD R5, R9, R21, R8 ;  /* 0x0000001509057224 */ /* 0x000fe400078e0208 */
[----:B------:R-:W-:Y:S01]  /*5f60*/  IMAD.MOV.U32 R8, RZ, RZ, -0x1 ;  /* 0xffffffffff087424 */ /* 0x000fe200078e00ff */
[----:B------:R-:W4:Y:S01]  /*5f70*/  LDC R14, c[0x0][0x608] ;  /* 0x00018200ff0e7b82 */ /* 0x000f220000000800 */
[----:B------:R-:W-:Y:S01]  /*5f80*/  IMAD.IADD R5, R7, 0x1, R5 ;  /* 0x0000000107057824 */ /* 0x000fe200078e0205 */
[----:B------:R-:W-:-:S04]  /*5f90*/  I2FP.F32.U32 R7, R3 ;  /* 0x0000000300077245 */ /* 0x000fc80000201000 */
[-C--:B0-----:R-:W-:Y:S01]  /*5fa0*/  SHF.R.U64 R10, R6, R22.reuse, R5 ;  /* 0x00000016060a7219 */ /* 0x081fe20000001205 */
[----:B--2---:R-:W-:Y:S01]  /*5fb0*/  IMAD.MOV R6, RZ, RZ, -R11 ;  /* 0x000000ffff067224 */ /* 0x004fe200078e0a0b */
[----:B------:R-:W0:Y:S01]  /*5fc0*/  LDC R9, c[0x0][0x658] ;  /* 0x00019600ff097b82 */ /* 0x000e220000000800 */
[----:B-1----:R-:W-:Y:S01]  /*5fd0*/  ISETP.NE.U32.AND P0, PT, R24, RZ, PT ;  /* 0x000000ff1800720c */ /* 0x002fe20003f05070 */
[----:B------:R-:W-:Y:S01]  /*5fe0*/  FMUL R7, R7, UR4 ;  /* 0x0000000407077c20 */ /* 0x000fe20008400000 */
[----:B------:R-:W-:Y:S02]  /*5ff0*/  SHF.R.U32.HI R5, RZ, R22, R5 ;  /* 0x00000016ff057219 */ /* 0x000fe40000011605 */
[----:B------:R-:W-:-:S03]  /*6000*/  ISETP.NE.AND.EX P0, PT, R25, RZ, PT, P0 ;  /* 0x000000ff1900720c */ /* 0x000fc60003f05300 */
[----:B------:R-:W1:Y:S01]  /*6010*/  LDC R20, c[0x0][0x148] ;  /* 0x00005200ff147b82 */ /* 0x000e620000000800 */
[----:B---3--:R-:W-:Y:S02]  /*6020*/  IMAD R23, R13, R6, R4 ;  /* 0x000000060d177224 */ /* 0x008fe400078e0204 */
[----:B------:R-:W-:-:S05]  /*6030*/  IMAD.MOV.U32 R6, RZ, RZ, 0x1 ;  /* 0x00000001ff067424 */ /* 0x000fca00078e00ff */
[----:B------:R-:W2:Y:S01]  /*6040*/  LDC R21, c[0x0][0x600] ;  /* 0x00018000ff157b82 */ /* 0x000ea20000000800 */
[-CC-:B----4-:R-:W-:Y:S02]  /*6050*/  SHF.R.U64 R13, R10, R14.reuse, R5.reuse ;  /* 0x0000000e0a0d7219 */ /* 0x190fe40000001205 */
[----:B------:R-:W-:Y:S02]  /*6060*/  SHF.R.U32.HI R4, RZ, R14, R5 ;  /* 0x0000000eff047219 */ /* 0x000fe40000011605 */
[----:B------:R3:W4:Y:S03]  /*6070*/  F2I.U32.TRUNC.NTZ R14, R7 ;  /* 0x00000007000e7305 */ /* 0x000726000020f000 */
[----:B------:R-:W1:Y:S01]  /*6080*/  LDC R26, c[0x0][0x648] ;  /* 0x00019200ff1a7b82 */ /* 0x000e620000000800 */
[-C--:B0-----:R-:W-:Y:S02]  /*6090*/  SHF.R.U64 R15, R13, R9.reuse, R4 ;  /* 0x000000090d0f7219 */ /* 0x081fe40000001204 */
[----:B------:R-:W-:-:S02]  /*60a0*/  SHF.L.U32 R8, R8, R9, RZ ;  /* 0x0000000908087219 */ /* 0x000fc400000006ff */
[-C--:B------:R-:W-:Y:S01]  /*60b0*/  SHF.R.U32.HI R5, RZ, R9.reuse, R4 ;  /* 0x00000009ff057219 */ /* 0x080fe20000011604 */
[----:B------:R-:W-:Y:S01]  /*60c0*/  IMAD.MOV.U32 R4, RZ, RZ, R15 ;  /* 0x000000ffff047224 */ /* 0x000fe200078e000f */
[----:B------:R-:W-:Y:S01]  /*60d0*/  SHF.L.U32 R22, R6, R9, RZ ;  /* 0x0000000906167219 */ /* 0x000fe200000006ff */
[----:B------:R-:W0:Y:S01]  /*60e0*/  LDC R27, c[0x0][0x638] ;  /* 0x00018e00ff1b7b82 */ /* 0x000e220000000800 */
[----:B------:R-:W-:-:S07]  /*60f0*/  LOP3.LUT R28, RZ, R8, RZ, 0x33, !PT ;  /* 0x00000008ff1c7212 */ /* 0x000fce00078e33ff */
        /* <DEDUP_REMOVED lines=12> */
.L_x_51:
[----:B------:R-:W-:Y:S01]  /*61c0*/  ISETP.NE.AND P0, PT, R2, 0x1, PT ;  /* 0x000000010200780c */ /* 0x000fe20003f05270 */
[----:B--2---:R-:W-:Y:S01]  /*61d0*/  VIADD R7, R21, 0xffffffff ;  /* 0xffffffff15077836 */ /* 0x004fe20000000000 */
[----:B-1----:R-:W-:Y:S01]  /*61e0*/  SHF.R.U64 R5, R4, R26, R5 ;  /* 0x0000001a04057219 */ /* 0x002fe20000001205 */
[----:B------:R-:W-:Y:S01]  /*61f0*/  IMAD.MOV R14, RZ, RZ, -R14 ;  /* 0x000000ffff0e7224 */ /* 0x000fe200078e0a0e */
[----:B------:R-:W-:Y:S01]  /*6200*/  LOP3.LUT R4, R13, R28, RZ, 0xc0, !PT ;  /* 0x0000001c0d047212 */ /* 0x000fe200078ec0ff */
[----:B------:R-:W-:Y:S01]  /*6210*/  IMAD.MOV.U32 R8, RZ, RZ, R12 ;  /* 0x000000ffff087224 */ /* 0x000fe200078e000c */
[----:B------:R-:W-:Y:S01]  /*6220*/  LOP3.LUT R10, R10, R7, RZ, 0xc0, !PT ;  /* 0x000000070a0a7212 */ /* 0x000fe200078ec0ff */
[----:B------:R-:W-:Y:S02]  /*6230*/  IMAD.MOV R6, RZ, RZ, -R5 ;  /* 0x000000ffff067224 */ /* 0x000fe400078e0a05 */
[----:B------:R-:W-:-:S04]  /*6240*/  IMAD R4, R22, R5, R4 ;  /* 0x0000000516047224 */ /* 0x000fc800078e0204 */
[----:B------:R-:W-:Y:S02]  /*6250*/  @P0 IMAD R23, R20, R14, R3 ;  /* 0x0000000e14170224 */ /* 0x000fe400078e0203 */
[----:B0-----:R-:W-:Y:S02]  /*6260*/  IMAD R3, R6, R27, R15 ;  /* 0x0000001b06037224 */ /* 0x001fe400078e020f */
[----:B------:R-:W-:Y:S02]  /*6270*/  IMAD R7, R4, R29, R23 ;  /* 0x0000001d04077224 */ /* 0x000fe400078e0217 */
[----:B------:R-:W-:Y:S02]  /*6280*/  IMAD R4, R3, R21, R10 ;  /* 0x0000001503047224 */ /* 0x000fe400078e020a */
[----:B------:R-:W-:-:S03]  /*6290*/  IMAD.MOV.U32 R6, RZ, RZ, 0x1 ;  /* 0x00000001ff067424 */ /* 0x000fc600078e00ff */
[----:B------:R-:W-:Y:S02]  /*62a0*/  SEL R9, R4, R7, !P0 ;  /* 0x0000000704097207 */ /* 0x000fe40004000000 */
[----:B------:R-:W-:-:S07]  /*62b0*/  SEL R7, R7, R4, !P0 ;  /* 0x0000000407077207 */ /* 0x000fce0004000000 */
.L_x_49:
[----:B------:R-:W-:-:S08]  /*62c0*/  NOP ;  /* 0x0000000000007918 */ /* 0x000fd00000000000 */
[----:B------:R-:W0:-:S00]  /*62d0*/  USETMAXREG.DEALLOC.CTAPOOL 0x28 ;  /* 0x00000028000079c8 */ /* 0x000e0000080e0500 */
[----:B0-----:R-:W-:-:S13]  /*62e0*/  ISETP.NE.AND P0, PT, R0, RZ, PT ;  /* 0x000000ff0000720c */ /* 0x001fda0003f05270 */
[----:B------:R-:W-:Y:S05]  /*62f0*/  @P0 EXIT ;  /* 0x000000000000094d */ /* 0x000fea0003800000 */
[----:B------:R-:W-:Y:S01]  /*6300*/  LOP3.LUT P0, RZ, R6, 0xff, RZ, 0xc0, !PT ;  /* 0x000000ff06ff7812 */ /* 0x000fe2000780c0ff */
[----:B------:R-:W-:Y:S02]  /*6310*/  IMAD.MOV.U32 R3, RZ, RZ, 0x1 ;  /* 0x00000001ff037424 */ /* 0x000fe400078e00ff */
[----:B------:R-:W-:-:S10]  /*6320*/  IMAD.MOV.U32 R0, RZ, RZ, RZ ;  /* 0x000000ffff007224 */ /* 0x000fd400078e00ff */
[----:B------:R-:W-:Y:S05]  /*6330*/  @!P0 BRA `(.L_x_52) ;  /* 0x0000000c00648947 */ /* 0x000fea0003800000 */
[----:B------:R-:W0:Y:S01]  /*6340*/  LDC R0, c[0x0][0x28c] ;  /* 0x0000a300ff007b82 */ /* 0x000e220000000800 */
[----:B------:R-:W-:Y:S01]  /*6350*/  ULDC UR5, c[0x0][0x658] ;  /* 0x0001960000057ab9 */ /* 0x000fe20000000800 */
[----:B------:R-:W-:Y:S01]  /*6360*/  UMOV UR7, 0xffffffff ;  /* 0xffffffff00077882 */ /* 0x000fe20000000000 */
[----:B------:R-:W-:Y:S01]  /*6370*/  ULDC UR6, c[0x0][0xc] ;  /* 0x0000030000067ab9 */ /* 0x000fe20000000800 */
[----:B------:R-:W-:Y:S01]  /*6380*/  USHF.L.U32 UR9, UR7, UR5, URZ ;  /* 0x0000000507097299 */ /* 0x000fe2000800063f */
[C---:B------:R-:W-:Y:S01]  /*6390*/  LOP3.LUT P2, RZ, R18.reuse, 0x7f, RZ, 0xc0, !PT ;  /* 0x0000007f12ff7812 */ /* 0x040fe2000784c0ff */
[----:B------:R-:W-:Y:S01]  /*63a0*/  UMOV UR8, 0x1 ;  /* 0x0000000100087882 */ /* 0x000fe20000000000 */
[----:B------:R-:W-:Y:S01]  /*63b0*/  ULDC UR7, c[0x0][0x10] ;  /* 0x0000040000077ab9 */ /* 0x000fe20000000800 */
[----:B------:R-:W-:Y:S01]  /*63c0*/  LOP3.LUT P0, RZ, R18, 0x1f, RZ, 0xc0, !PT ;  /* 0x0000001f12ff7812 */ /* 0x000fe2000780c0ff */
[----:B------:R-:W-:Y:S01]  /*63d0*/  UIMAD.WIDE.U32 UR6, UR6, UR7, URZ ;  /* 0x00000007060672a5 */ /* 0x000fe2000f8e003f */
[----:B------:R-:W-:Y:S01]  /*63e0*/  BSSY B0, `(.L_x_52) ;  /* 0x00000ce000007945 */ /* 0x000fe20003800000 */
[----:B------:R-:W-:Y:S01]  /*63f0*/  USHF.L.U32 UR5, UR8, UR5, URZ ;  /* 0x0000000508057299 */ /* 0x000fe2000800063f */
[----:B------:R-:W-:Y:S01]  /*6400*/  IMAD.MOV.U32 R11, RZ, RZ, 0x1 ;  /* 0x00000001ff0b7424 */ /* 0x000fe200078e00ff */
[----:B------:R-:W-:Y:S01]  /*6410*/  LOP3.LUT R18, R19, 0x2, RZ, 0xfc, !PT ;  /* 0x0000000213127812 */ /* 0x000fe200078efcff */
[----:B------:R-:W-:Y:S01]  /*6420*/  ULDC UR8, c[0x0][0x14] ;  /* 0x0000050000087ab9 */ /* 0x000fe20000000800 */
[----:B------:R-:W-:Y:S01]  /*6430*/  PLOP3.LUT P0, PT, P0, P2, PT, 0x8a, 0x0 ;  /* 0x000000000000781c */ /* 0x000fe20000705172 */
[----:B------:R-:W-:-:S02]  /*6440*/  UIMAD.WIDE.U32 UR30, UR6, UR8, URZ ;  /* 0x00000008061e72a5 */ /* 0x000fc4000f8e003f */
[----:B------:R-:W-:Y:S01]  /*6450*/  UIMAD UR7, UR7, UR8, URZ ;  /* 0x00000008070772a4 */ /* 0x000fe2000f8e023f */
[----:B------:R-:W-:Y:S01]  /*6460*/  ULDC UR4, c[0x0][0x600] ;  /* 0x0001800000047ab9 */ /* 0x000fe20000000800 */
[----:B------:R-:W-:Y:S02]  /*6470*/  ULOP3.LUT UR6, URZ, UR9, URZ, 0x33, !UPT ;  /* 0x000000093f067292 */ /* 0x000fe4000f8e333f */
[----:B------:R-:W-:Y:S01]  /*6480*/  UIADD3 UR4, UR4, -0x1, URZ ;  /* 0xffffffff04047890 */ /* 0x000fe2000fffe03f */
[----:B0-----:R-:W-:Y:S01]  /*6490*/  VIADD R0, R0, 0xff ;  /* 0x000000ff00007836 */ /* 0x001fe20000000000 */
[----:B------:R-:W-:Y:S01]  /*64a0*/  UIADD3 UR7, UR31, UR7, URZ ;  /* 0x000000071f077290 */ /* 0x000fe2000fffe03f */
[----:B------:R-:W-:-:S03]  /*64b0*/  ULDC.64 UR38, c[0x0][0x198] ;  /* 0x0000660000267ab9 */ /* 0x000fc60000000a00 */
[----:B------:R-:W-:-:S04]  /*64c0*/  SHF.R.S32.HI R3, RZ, 0x1f, R0 ;  /* 0x0000001fff037819 */ /* 0x000fc80000011400 */
[----:B------:R-:W-:Y:S01]  /*64d0*/  LEA.HI R3, R3, R0, RZ, 0x8 ;  /* 0x0000000003037211 */ /* 0x000fe200078f40ff */
[----:B------:R-:W-:-:S03]  /*64e0*/  IMAD.MOV.U32 R0, RZ, RZ, RZ ;  /* 0x000000ffff007224 */ /* 0x000fc600078e00ff */
[----:B------:R-:W-:Y:S01]  /*64f0*/  SHF.R.S32.HI R13, RZ, 0x8, R3 ;  /* 0x00000008ff0d7819 */ /* 0x000fe20000011403 */
[----:B------:R-:W-:-:S04]  /*6500*/  IMAD.MOV.U32 R3, RZ, RZ, 0x1 ;  /* 0x00000001ff037424 */ /* 0x000fc800078e00ff */
[----:B------:R-:W-:-:S07]  /*6510*/  VIADD R10, R13, 0x1 ;  /* 0x000000010d0a7836 */ /* 0x000fce0000000000 */
.L_x_64:
[----:B------:R-:W-:-:S03]  /*6520*/  UMOV UR8, 0xffffffff ;  /* 0xffffffff00087882 */ /* 0x000fc60000000000 */
[----:B------:R-:W-:Y:S05]  /*6530*/  BRA.DIV UR8, `(.L_x_53) ;  /* 0x0000000e08847947 */ /* 0x000fea000b800000 */
[----:B------:R-:W-:-:S13]  /*6540*/  ELECT P6, URZ, PT ;  /* 0x00000000003f782f */ /* 0x000fda00038c0000 */
.L_x_73:
[----:B------:R-:W0:Y:S01]  /*6550*/  LDC R4, c[0x0][0x28c] ;  /* 0x0000a300ff047b82 */ /* 0x000e220000000800 */
[----:B------:R-:W-:Y:S01]  /*6560*/  BSSY B1, `(.L_x_54) ;  /* 0x0000043000017945 */ /* 0x000fe20003800000 */
[----:B0-----:R-:W-:-:S13]  /*6570*/  ISETP.LT.OR P6, PT, R4, 0x1, !P6 ;  /* 0x000000010400780c */ /* 0x001fda00077c1670 */
[----:B------:R-:W-:Y:S05]  /*6580*/  @P6 BRA `(.L_x_55) ;  /* 0x0000000400006947 */ /* 0x000fea0003800000 */
[----:B------:R-:W-:Y:S02]  /*6590*/  IMAD R14, R7, 0x180, RZ ;  /* 0x00000180070e7824 */ /* 0x000fe400078e02ff */
[----:B------:R-:W-:Y:S02]  /*65a0*/  IMAD.SHL.U32 R15, R9, 0x20, RZ ;  /* 0x00000020090f7824 */ /* 0x000fe400078e00ff */
[----:B------:R-:W-:Y:S02]  /*65b0*/  IMAD.MOV.U32 R20, RZ, RZ, RZ ;  /* 0x000000ffff147224 */ /* 0x000fe400078e00ff */
[----:B------:R-:W-:Y:S02]  /*65c0*/  IMAD.MOV.U32 R4, RZ, RZ, R10 ;  /* 0x000000ffff047224 */ /* 0x000fe400078e000a */
[----:B------:R-:W-:Y:S02]  /*65d0*/  IMAD.MOV.U32 R5, RZ, RZ, R3 ;  /* 0x000000ffff057224 */ /* 0x000fe400078e0003 */
[----:B------:R-:W-:-:S07]  /*65e0*/  IMAD.MOV.U32 R6, RZ, RZ, R0 ;  /* 0x000000ffff067224 */ /* 0x000fce00078e0000 */
.L_x_59:
[----:B------:R-:W0:Y:S01]  /*65f0*/  S2R R12, SR_CgaCtaId ;  /* 0x00000000000c7919 */ /* 0x000e220000008800 */
[----:B------:R-:W-:Y:S01]  /*6600*/  MOV R7, 0x400 ;  /* 0x0000040000077802 */ /* 0x000fe20000000f00 */
[----:B------:R-:W1:Y:S03]  /*6610*/  @!P2 LDC R9, c[0x0][0x500] ;  /* 0x00014000ff09ab82 */ /* 0x000e660000000800 */
[----:B0-----:R-:W-:Y:S02]  /*6620*/  LEA R21, R12, R7, 0x18 ;  /* 0x000000070c157211 */ /* 0x001fe400078ec0ff */
[----:B------:R-:W-:-:S03]  /*6630*/  SHF.L.U32 R7, R5, 0x1f, RZ ;  /* 0x0000001f05077819 */ /* 0x000fc600000006ff */
[----:B------:R-:W-:-:S04]  /*6640*/  IMAD R12, R6, 0x8, R21 ;  /* 0x00000008060c7824 */ /* 0x000fc800078e0215 */
[----:B------:R-:W0:Y:S02]  /*6650*/  SYNCS.PHASECHK.TRANS64.TRYWAIT P1, [R12+URZ+0x10], R7 ;  /* 0x000010070c0075a7 */ /* 0x000e24000802017f */
[----:B01----:R-:W-:Y:S05]  /*6660*/  @!P1 BRA `(.L_x_56) ;  /* 0x0000000c00589947 */ /* 0x003fea0003800000 */
.L_x_74:
[----:B0-----:R-:W-:Y:S01]  /*6670*/  PRMT R7, R18, 0x9910, RZ ;  /* 0x0000991012077816 */ /* 0x001fe200000000ff */
[----:B------:R0:W-:Y:S03]  /*6680*/  @!P2 SYNCS.ARRIVE.TRANS64 RZ, [R12+URZ], R9 ;  /* 0x000000090cffa9a7 */ /* 0x0001e6000800003f */
[----:B------:R-:W-:-:S13]  /*6690*/  ISETP.NE.AND P1, PT, R7, 0x2, PT ;  /* 0x000000020700780c */ /* 0x000fda0003f25270 */
[----:B0-----:R-:W-:Y:S05]  /*66a0*/  @P1 BRA `(.L_x_57) ;  /* 0x0000000000041947 */ /* 0x001fea0003800000 */
[----:B------:R-:W-:Y:S01]  /*66b0*/  BPT.TRAP 0x1 ;  /* 0x000000040000795c */ /* 0x000fe20000300000 */
.L_x_57:
[----:B------:R-:W-:Y:S05]  /*66c0*/  @P0 BRA `(.L_x_58) ;  /* 0x0000000000040947 */ /* 0x000fea0003800000 */
[----:B------:R-:W-:Y:S01]  /*66d0*/  BPT.TRAP 0x1 ;  /* 0x000000040000795c */ /* 0x000fe20000300000 */
.L_x_58:
[--C-:B------:R-:W-:Y:S01]  /*66e0*/  IMAD R7, R6, 0x18000, R21.reuse ;  /* 0x0001800006077824 */ /* 0x100fe200078e0215 */
[----:B------:R-:W-:Y:S01]  /*66f0*/  R2UR UR34, R20 ;  /* 0x00000000142272ca */ /* 0x000fe200000e0000 */
[----:B------:R-:W-:Y:S01]  /*6700*/  IMAD R21, R6, 0x2000, R21 ;  /* 0x0000200006157824 */ /* 0x000fe200078e0215 */
[----:B------:R-:W-:Y:S01]  /*6710*/  R2UR UR33, R12 ;  /* 0x000000000c2172ca */ /* 0x000fe200000e0000 */
[----:B------:R-:W-:Y:S01]  /*6720*/  VIADD R4, R4, 0xffffffff ;  /* 0xffffffff04047836 */ /* 0x000fe20000000000 */
[----:B------:R-:W-:Y:S01]  /*6730*/  R2UR UR24, R7 ;  /* 0x00000000071872ca */ /* 0x000fe200000e0000 */
[----:B------:R-:W-:Y:S01]  /*6740*/  UIADD3 UR14, UP0, UR38, 0xf0, URZ ;  /* 0x000000f0260e7890 */ /* 0x000fe2000ff1e03f */
[----:B------:R-:W-:Y:S01]  /*6750*/  R2UR UR8, R21 ;  /* 0x00000000150872ca */ /* 0x000fe200000e0000 */
[----:B------:R-:W-:Y:S01]  /*6760*/  UIADD3 UR40, UP1, UR38, 0x1f0, URZ ;  /* 0x000001f026287890 */ /* 0x000fe2000ff3e03f */
[----:B------:R-:W-:Y:S01]  /*6770*/  R2UR UR36, R8 ;  /* 0x00000000082472ca */ /* 0x000fe200000e0000 */
[----:B------:R-:W-:Y:S01]  /*6780*/  UIADD3.X UR15, URZ, UR39, URZ, UP0, !UPT ;  /* 0x000000273f0f7290 */ /* 0x000fe200087fe43f */
[----:B------:R-:W-:Y:S01]  /*6790*/  R2UR UR35, R14 ;  /* 0x000000000e2372ca */ /* 0x000fe200000e0000 */
[----:B------:R-:W-:Y:S01]  /*67a0*/  UIADD3.X UR41, URZ, UR39, URZ, UP1, !UPT ;  /* 0x000000273f297290 */ /* 0x000fe20008ffe43f */
[----:B------:R-:W-:Y:S01]  /*67b0*/  R2UR UR19, R15 ;  /* 0x000000000f1372ca */ /* 0x000fe200000e0000 */
[----:B------:R-:W-:Y:S01]  /*67c0*/  UIADD3 UR26, UR34, 0x80, URZ ;  /* 0x00000080221a7890 */ /* 0x000fe2000fffe03f */
[----:B------:R-:W-:Y:S01]  /*67d0*/  ISETP.GT.AND P3, PT, R4, 0x1, PT ;  /* 0x000000010400780c */ /* 0x000fe20003f64270 */
[----:B------:R-:W-:Y:S01]  /*67e0*/  VIADD R6, R6, 0x1 ;  /* 0x0000000106067836 */ /* 0x000fe20000000000 */
[----:B------:R-:W-:Y:S01]  /*67f0*/  UMOV UR22, 0x0 ;  /* 0x0000000000167882 */ /* 0x000fe20000000000 */
[----:B------:R-:W-:Y:S01]  /*6800*/  UIADD3 UR32, UR24, 0x100, URZ ;  /* 0x0000010018207890 */ /* 0x000fe2000fffe03f */
[----:B------:R-:W-:Y:S01]  /*6810*/  VIADD R20, R20, 0x100 ;  /* 0x0000010014147836 */ /* 0x000fe20000000000 */
[----:B------:R-:W-:Y:S01]  /*6820*/  UIADD3 UR24, UR24, 0xc100, URZ ;  /* 0x0000c10018187890 */ /* 0x000fe2000fffe03f */
[----:B------:R-:W-:Y:S01]  /*6830*/  ISETP.NE.AND P1, PT, R6, 0x2, PT ;  /* 0x000000020600780c */ /* 0x000fe20003f25270 */
[----:B------:R-:W-:-:S02]  /*6840*/  UIADD3 UR16, UR8, 0x30100, URZ ;  /* 0x0003010008107890 */ /* 0x000fc4000fffe03f */
[----:B------:R-:W-:Y:S01]  /*6850*/  UIADD3 UR8, UR8, 0x31100, URZ ;  /* 0x0003110008087890 */ /* 0x000fe2000fffe03f */
[----:B------:R-:W-:Y:S01]  /*6860*/  SEL R12, RZ, 0x1, P1 ;  /* 0x00000001ff0c7807 */ /* 0x000fe20000800000 */
[----:B------:R-:W-:Y:S01]  /*6870*/  UMOV UR23, 0x10000000 ;  /* 0x1000000000177882 */ /* 0x000fe20000000000 */
[----:B------:R-:W-:Y:S01]  /*6880*/  UMOV UR25, UR33 ;  /* 0x0000002100197c82 */ /* 0x000fe20008000000 */
[----:B------:R-:W-:Y:S01]  /*6890*/  UMOV UR28, UR36 ;  /* 0x00000024001c7c82 */ /* 0x000fe20008000000 */
[----:B------:R-:W-:Y:S01]  /*68a0*/  UMOV UR27, UR35 ;  /* 0x00000023001b7c82 */ /* 0x000fe20008000000 */
[----:B------:R-:W-:Y:S01]  /*68b0*/  UMOV UR17, UR33 ;  /* 0x0000002100117c82 */ /* 0x000fe20008000000 */
[----:B------:R-:W-:Y:S01]  /*68c0*/  UMOV UR18, UR34 ;  /* 0x0000002200127c82 */ /* 0x000fe20008000000 */
[----:B------:R-:W-:Y:S01]  /*68d0*/  UMOV UR20, UR36 ;  /* 0x0000002400147c82 */ /* 0x000fe20008000000 */
[----:B------:R0:W-:Y:S01]  /*68e0*/  UTMALDG.3D [UR32], [UR14], desc[UR22] ;  /* 0x000016200e0075b4 */ /* 0x0001e20008011000 */
[----:B------:R-:W-:Y:S01]  /*68f0*/  UMOV UR9, UR33 ;  /* 0x0000002100097c82 */ /* 0x000fe20008000000 */
[----:B------:R-:W-:Y:S01]  /*6900*/  UMOV UR11, UR19 ;  /* 0x00000013000b7c82 */ /* 0x000fe20008000000 */
[----:B------:R-:W-:Y:S01]  /*6910*/  UMOV UR12, UR36 ;  /* 0x00000024000c7c82 */ /* 0x000fe20008000000 */
[----:B------:R-:W-:Y:S01]  /*6920*/  UMOV UR10, UR26 ;  /* 0x0000001a000a7c82 */ /* 0x000fe20008000000 */
[----:B------:R-:W-:-:S02]  /*6930*/  LOP3.LUT R5, R5, R12, RZ, 0x3c, !PT ;  /* 0x0000000c05057212 */ /* 0x000fc400078e3cff */
[----:B------:R-:W-:Y:S01]  /*6940*/  SEL R6, R6, RZ, P1 ;  /* 0x000000ff06067207 */ /* 0x000fe20000800000 */
[----:B------:R0:W-:Y:S01]  /*6950*/  UTMALDG.3D [UR24], [UR14], desc[UR22] ;  /* 0x000016180e0075b4 */ /* 0x0001e20008011000 */
[----:B------:R0:W-:Y:S01]  /*6960*/  UTMALDG.3D [UR16], [UR40], desc[UR22] ;  /* 0x00001610280075b4 */ /* 0x0001e20008011000 */
[----:B------:R0:W-:Y:S02]  /*6970*/  UTMALDG.3D [UR8], [UR40], desc[UR22] ;  /* 0x00001608280075b4 */ /* 0x0001e40008011000 */
[----:B0-----:R-:W-:Y:S05]  /*6980*/  @P3 BRA `(.L_x_59) ;  /* 0xfffffffc00183947 */ /* 0x001fea000383ffff */
.L_x_55:
[----:B------:R-:W-:Y:S05]  /*6990*/  BSYNC B1 ;  /* 0x0000000000017941 */ /* 0x000fea0003800000 */
.L_x_54:
[----:B------:R-:W-:Y:S01]  /*69a0*/  LOP3.LUT P3, RZ, R11, 0xff, RZ, 0xc0, !PT ;  /* 0x000000ff0bff7812 */ /* 0x000fe2000786c0ff */
[----:B------:R-:W-:Y:S01]  /*69b0*/  IMAD.IADD R0, R13, 0x1, R0 ;  /* 0x000000010d007824 */ /* 0x000fe200078e0200 */
[----:B------:R-:W-:Y:S01]  /*69c0*/  IADD3 R16, P4, R16, UR30, RZ ;  /* 0x0000001e10107c10 */ /* 0x000fe2000ff9e0ff */
[----:B------:R-:W-:Y:S01]  /*69d0*/  ULDC.64 UR8, c[0x0][0x650] ;  /* 0x0001940000087ab9 */ /* 0x000fe20000000a00 */
[----:B------:R-:W-:Y:S01]  /*69e0*/  BSSY B1, `(.L_x_60) ;  /* 0x000006b000017945 */ /* 0x000fe20003800000 */
[----:B------:R-:W-:Y:S01]  /*69f0*/  IMAD.MOV.U32 R7, RZ, RZ, -0x1 ;  /* 0xffffffffff077424 */ /* 0x000fe200078e00ff */
[----:B------:R-:W-:Y:S01]  /*6a00*/  SHF.R.U32.HI R4, RZ, 0x1, R0 ;  /* 0x00000001ff047819 */ /* 0x000fe20000011600 */
[----:B------:R-:W-:Y:S01]  /*6a10*/  IMAD.MOV.U32 R9, RZ, RZ, -0x1 ;  /* 0xffffffffff097424 */ /* 0x000fe200078e00ff */
[----:B------:R-:W-:Y:S01]  /*6a20*/  ISETP.GT.U32.AND P1, PT, R0, 0x1, PT ;  /* 0x000000010000780c */ /* 0x000fe20003f24070 */
[----:B------:R-:W-:Y:S01]  /*6a30*/  IMAD.MOV.U32 R8, RZ, RZ, -0x1 ;  /* 0xffffffffff087424 */ /* 0x000fe200078e00ff */
[----:B------:R-:W-:-:S02]  /*6a40*/  LOP3.LUT R4, R4, 0x1, RZ, 0xc0, !PT ;  /* 0x0000000104047812 */ /* 0x000fc400078ec0ff */
[----:B------:R-:W-:Y:S01]  /*6a50*/  ISETP.LT.U32.AND P1, PT, R13, 0x2, P1 ;  /* 0x000000020d00780c */ /* 0x000fe20000f21070 */
[----:B------:R-:W0:Y:S01]  /*6a60*/  @P3 S2R R6, SR_CgaCtaId ;  /* 0x0000000000063919 */ /* 0x000e220000008800 */
[----:B------:R-:W-:Y:S02]  /*6a70*/  @P3 MOV R5, 0x400 ;  /* 0x0000040000053802 */ /* 0x000fe40000000f00 */
[----:B------:R-:W-:Y:S02]  /*6a80*/  IADD3.X R17, R17, UR7, RZ, P4, !PT ;  /* 0x0000000711117c10 */ /* 0x000fe4000a7fe4ff */
[----:B------:R-:W-:Y:S02]  /*6a90*/  ISETP.GE.U32.AND P4, PT, R16, UR8, PT ;  /* 0x0000000810007c0c */ /* 0x000fe4000bf86070 */
[----:B------:R-:W-:Y:S02]  /*6aa0*/  LOP3.LUT R0, R0, 0x1, RZ, 0xc0, !PT ;  /* 0x0000000100007812 */ /* 0x000fe400078ec0ff */
[----:B------:R-:W-:-:S02]  /*6ab0*/  PRMT R11, RZ, 0x7610, R11 ;  /* 0x00007610ff0b7816 */ /* 0x000fc4000000000b */
[----:B0-----:R-:W-:-:S04]  /*6ac0*/  @P3 LEA R5, R6, R5, 0x18 ;  /* 0x0000000506053211 */ /* 0x001fc800078ec0ff */
[----:B------:R0:W-:Y:S01]  /*6ad0*/  @P3 SYNCS.ARRIVE.TRANS64.A1T0 RZ, [R5+URZ+0x38], RZ ;  /* 0x000038ff05ff39a7 */ /* 0x0001e2000810003f */
[----:B------:R-:W-:Y:S02]  /*6ae0*/  ISETP.NE.U32.AND P3, PT, R4, 0x1, PT ;  /* 0x000000010400780c */ /* 0x000fe40003f65070 */
[----:B------:R-:W-:Y:S02]  /*6af0*/  SEL R4, RZ, 0x1, !P1 ;  /* 0x00000001ff047807 */ /* 0x000fe40004800000 */
[----:B------:R-:W-:Y:S02]  /*6b00*/  ISETP.GE.U32.AND.EX P1, PT, R17, UR9, PT, P4 ;  /* 0x0000000911007c0c */ /* 0x000fe4000bf26140 */
[----:B------:R-:W-:-:S04]  /*6b10*/  ISETP.GT.U32.AND P3, PT, R13, 0x1, !P3 ;  /* 0x000000010d00780c */ /* 0x000fc80005f64070 */
[----:B0-----:R-:W-:-:S04]  /*6b20*/  SEL R5, RZ, 0x1, !P3 ;  /* 0x00000001ff057807 */ /* 0x001fc80005800000 */
[--C-:B------:R-:W-:Y:S02]  /*6b30*/  LOP3.LUT R3, R5, R3, R4.reuse, 0x96, !PT ;  /* 0x0000000305037212 */ /* 0x100fe400078e9604 */
[----:B------:R-:W-:Y:S01]  /*6b40*/  PRMT R4, RZ, 0x7610, R4 ;  /* 0x00007610ff047816 */ /* 0x000fe20000000004 */
[----:B------:R-:W-:Y:S06]  /*6b50*/  @P1 BRA `(.L_x_61) ;  /* 0x00000004004c1947 */ /* 0x000fec0003800000 */
[----:B------:R-:W-:Y:S01]  /*6b60*/  ULDC.64 UR8, c[0x0][0x628] ;  /* 0x00018a0000087ab9 */ /* 0x000fe20000000a00 */
[----:B------:R-:W0:Y:S01]  /*6b70*/  S2R R14, SR_CTAID.X ;  /* 0x00000000000e7919 */ /* 0x000e220000002500 */
[----:B------:R-:W-:Y:S01]  /*6b80*/  ISETP.NE.U32.AND P1, PT, RZ, UR8, PT ;  /* 0x00000008ff007c0c */ /* 0x000fe2000bf25070 */
[----:B------:R-:W-:Y:S01]  /*6b90*/  ULDC UR11, c[0x0][0x630] ;  /* 0x00018c00000b7ab9 */ /* 0x000fe20000000800 */
[----:B------:R-:W-:Y:S01]  /*6ba0*/  IMAD.MOV.U32 R4, RZ, RZ, R16 ;  /* 0x000000ffff047224 */ /* 0x000fe200078e0010 */
[----:B------:R-:W1:Y:S01]  /*6bb0*/  S2R R12, SR_CTAID.Y ;  /* 0x00000000000c7919 */ /* 0x000e620000002600 */
[----:B------:R-:W-:Y:S01]  /*6bc0*/  ISETP.NE.AND.EX P1, PT, RZ, UR9, PT, P1 ;  /* 0x00000009ff007c0c */ /* 0x000fe2000bf25310 */
[----:B------:R-:W-:-:S12]  /*6bd0*/  IMAD.MOV.U32 R5, RZ, RZ, R17 ;  /* 0x000000ffff057224 */ /* 0x000fd800078e0011 */
[----:B------:R-:W-:Y:S05]  /*6be0*/  @!P1 BRA `(.L_x_62) ;  /* 0x0000000000289947 */ /* 0x000fea0003800000 */
[----:B------:R-:W-:Y:S02]  /*6bf0*/  ULDC UR10, c[0x0][0x634] ;  /* 0x00018d00000a7ab9 */ /* 0x000fe40000000800 */
[----:B------:R-:W-:-:S05]  /*6c00*/  IADD3 R9, P1, R16, UR10, RZ ;  /* 0x0000000a10097c10 */ /* 0x000fca000ff3e0ff */
[----:B------:R-:W-:-:S04]  /*6c10*/  IMAD.X R15, RZ, RZ, R17, P1 ;  /* 0x000000ffff0f7224 */ /* 0x000fc800008e0611 */
[----:B------:R-:W-:-:S04]  /*6c20*/  IMAD.WIDE.U32 R6, R15, UR8, RZ ;  /* 0x000000080f067c25 */ /* 0x000fc8000f8e00ff */
[----:B------:R-:W-:-:S04]  /*6c30*/  IMAD.WIDE.U32 R6, P1, R9, UR9, R6 ;  /* 0x0000000909067c25 */ /* 0x000fc8000f820006 */
[----:B------:R-:W-:-:S04]  /*6c40*/  IMAD.WIDE.U32 R8, R9, UR8, RZ ;  /* 0x0000000809087c25 */ /* 0x000fc8000f8e00ff */
[----:B------:R-:W-:Y:S01]  /*6c50*/  IMAD.X R5, RZ, RZ, RZ, P1 ;  /* 0x000000ffff057224 */ /* 0x000fe200008e06ff */
[----:B------:R-:W-:Y:S01]  /*6c60*/  IADD3 RZ, P1, R9, R6, RZ ;  /* 0x0000000609ff7210 */ /* 0x000fe20007f3e0ff */
[----:B------:R-:W-:-:S04]  /*6c70*/  IMAD.MOV.U32 R4, RZ, RZ, R7 ;  /* 0x000000ffff047224 */ /* 0x000fc800078e0007 */
[----:B------:R-:W-:-:S08]  /*6c80*/  IMAD.WIDE.U32.X R4, R15, UR9, R4, P1 ;  /* 0x000000090f047c25 */ /* 0x000fd000088e0404 */
.L_x_62:
[--C-:B------:R-:W-:Y:S01]  /*6c90*/  SHF.R.U64 R8, R4, UR11, R5.reuse ;  /* 0x0000000b04087c19 */ /* 0x100fe20008001205 */
[----:B------:R-:W-:Y:S01]  /*6ca0*/  ULDC.64 UR8, c[0x0][0x620] ;  /* 0x0001880000087ab9 */ /* 0x000fe20000000a00 */
[----:B------:R-:W-:Y:S01]  /*6cb0*/  SHF.R.U32.HI R4, RZ, UR11, R5 ;  /* 0x0000000bff047c19 */ /* 0x000fe20008011605 */
[----:B------:R-:W2:Y:S01]  /*6cc0*/  LDC R25, c[0x0][0x144] ;  /* 0x00005100ff197b82 */ /* 0x000ea20000000800 */
[----:B------:R-:W-:Y:S01]  /*6cd0*/  IADD3 R7, P1, RZ, -R8, RZ ;  /* 0x80000008ff077210 */ /* 0x000fe20007f3e0ff */
[----:B------:R-:W-:Y:S01]  /*6ce0*/  ULDC.64 UR12, c[0x0][0x640] ;  /* 0x00019000000c7ab9 */ /* 0x000fe20000000a00 */
[----:B0-----:R-:W-:Y:S01]  /*6cf0*/  I2FP.F32.U32 R9, R14 ;  /* 0x0000000e00097245 */ /* 0x001fe20000201000 */
[----:B------:R-:W-:Y:S02]  /*6d00*/  ULDC UR10, c[0x0][0x608] ;  /* 0x00018200000a7ab9 */ /* 0x000fe40000000800 */
[----:B------:R-:W-:Y:S01]  /*6d10*/  IMAD.X R4, RZ, RZ, ~R4, P1 ;  /* 0x000000ffff047224 */ /* 0x000fe200008e0e04 */
[----:B------:R-:W-:Y:S01]  /*6d20*/  ISETP.NE.U32.AND P1, PT, RZ, UR12, PT ;  /* 0x0000000cff007c0c */ /* 0x000fe2000bf25070 */
[----:B------:R-:W0:Y:S02]  /*6d30*/  LDC R21, c[0x0][0x148] ;  /* 0x00005200ff157b82 */ /* 0x000e240000000800 */
[----:B------:R-:W-:Y:S01]  /*6d40*/  IMAD R6, R4, UR8, RZ ;  /* 0x0000000804067c24 */ /* 0x000fe2000f8e02ff */
[----:B------:R-:W-:Y:S01]  /*6d50*/  ISETP.NE.AND.EX P1, PT, RZ, UR13, PT, P1 ;  /* 0x0000000dff007c0c */ /* 0x000fe2000bf25310 */
[----:B------:R-:W-:Y:S01]  /*6d60*/  IMAD.WIDE.U32 R4, R7, UR8, R16 ;  /* 0x0000000807047c25 */ /* 0x000fe2000f8e0010 */
[----:B------:R-:W-:-:S03]  /*6d70*/  ULDC UR8, c[0x0][0x150] ;  /* 0x0000540000087ab9 */ /* 0x000fc60000000800 */
[----:B------:R-:W-:Y:S02]  /*6d80*/  IMAD R7, R7, UR9, R6 ;  /* 0x0000000907077c24 */ /* 0x000fe4000f8e0206 */
[----:B------:R-:W-:Y:S01]  /*6d90*/  FMUL R6, R9, UR8 ;  /* 0x0000000809067c20 */ /* 0x000fe20008400000 */
[----:B------:R-:W-:Y:S01]  /*6da0*/  ULDC UR8, c[0x0][0x618] ;  /* 0x0001860000087ab9 */ /* 0x000fe20000000800 */
[----:B------:R-:W-:Y:S01]  /*6db0*/  ULDC UR9, c[0x0][0x154] ;  /* 0x0000550000097ab9 */ /* 0x000fe20000000800 */
[----:B------:R-:W-:-:S03]  /*6dc0*/  IMAD.IADD R5, R5, 0x1, R7 ;  /* 0x0000000105057824 */ /* 0x000fc600078e0207 */
[----:B------:R-:W3:Y:S02]  /*6dd0*/  F2I.U32.TRUNC.NTZ R6, R6 ;  /* 0x0000000600067305 */ /* 0x000ee4000020f000 */
[----:B------:R-:W-:Y:S02]  /*6de0*/  SHF.R.U64 R9, R4, UR8, R5 ;  /* 0x0000000804097c19 */ /* 0x000fe40008001205 */
[----:B-1----:R-:W-:-:S05]  /*6df0*/  I2FP.F32.U32 R4, R12 ;  /* 0x0000000c00047245 */ /* 0x002fca0000201000 */
[----:B------:R-:W-:Y:S01]  /*6e00*/  FMUL R22, R4, UR9 ;  /* 0x0000000904167c20 */ /* 0x000fe20008400000 */
[----:B------:R-:W-:Y:S01]  /*6e10*/  SHF.R.U32.HI R4, RZ, UR8, R5 ;  /* 0x00000008ff047c19 */ /* 0x000fe20008011605 */
[----:B------:R-:W-:-:S03]  /*6e20*/  ULDC UR8, c[0x0][0x658] ;  /* 0x0001960000087ab9 */ /* 0x000fc60000000800 */
[--C-:B------:R-:W-:Y:S01]  /*6e30*/  SHF.R.U64 R20, R9, UR10, R4.reuse ;  /* 0x0000000a09147c19 */ /* 0x100fe20008001204 */
[----:B------:R-:W1:Y:S01]  /*6e40*/  F2I.U32.TRUNC.NTZ R22, R22 ;  /* 0x0000001600167305 */ /* 0x000e62000020f000 */
[----:B------:R-:W-:Y:S01]  /*6e50*/  SHF.R.U32.HI R5, RZ, UR10, R4 ;  /* 0x0000000aff057c19 */ /* 0x000fe20008011604 */
[----:B---3--:R-:W-:-:S03]  /*6e60*/  IMAD.MOV R6, RZ, RZ, -R6 ;  /* 0x000000ffff067224 */ /* 0x008fc600078e0a06 */
[--C-:B------:R-:W-:Y:S01]  /*6e70*/  SHF.R.U64 R15, R20, UR8, R5.reuse ;  /* 0x00000008140f7c19 */ /* 0x100fe20008001205 */
[----:B--2---:R-:W-:Y:S01]  /*6e80*/  IMAD R14, R25, R6, R14 ;  /* 0x00000006190e7224 */ /* 0x004fe200078e020e */
[----:B------:R-:W-:-:S03]  /*6e90*/  SHF.R.U32.HI R23, RZ, UR8, R5 ;  /* 0x00000008ff177c19 */ /* 0x000fc60008011605 */
[----:B------:R-:W-:Y:S02]  /*6ea0*/  IMAD.MOV.U32 R4, RZ, RZ, R15 ;  /* 0x000000ffff047224 */ /* 0x000fe400078e000f */
[----:B------:R-:W-:Y:S01]  /*6eb0*/  IMAD.MOV.U32 R5, RZ, RZ, R23 ;  /* 0x000000ffff057224 */ /* 0x000fe200078e0017 */
[----:B-1----:R-:W-:Y:S06]  /*6ec0*/  @!P1 BRA `(.L_x_63) ;  /* 0x0000000000289947 */ /* 0x002fec0003800000 */
[----:B------:R-:W-:Y:S02]  /*6ed0*/  ULDC UR8, c[0x0][0x64c] ;  /* 0x0001930000087ab9 */ /* 0x000fe40000000800 */
[----:B------:R-:W-:-:S05]  /*6ee0*/  IADD3 R5, P1, R15, UR8, RZ ;  /* 0x000000080f057c10 */ /* 0x000fca000ff3e0ff */
[----:B------:R-:W-:-:S04]  /*6ef0*/  IMAD.X R23, RZ, RZ, R23, P1 ;  /* 0x000000ffff177224 */ /* 0x000fc800008e0617 */
[----:B------:R-:W-:-:S04]  /*6f00*/  IMAD.WIDE.U32 R6, R23, UR12, RZ ;  /* 0x0000000c17067c25 */ /* 0x000fc8000f8e00ff */
[----:B------:R-:W-:-:S04]  /*6f10*/  IMAD.WIDE.U32 R6, P1, R5, UR13, R6 ;  /* 0x0000000d05067c25 */ /* 0x000fc8000f820006 */
[----:B------:R-:W-:-:S04]  /*6f20*/  IMAD.WIDE.U32 R4, R5, UR12, RZ ;  /* 0x0000000c05047c25 */ /* 0x000fc8000f8e00ff */
[----:B------:R-:W-:Y:S01]  /*6f30*/  IMAD.MOV.U32 R4, RZ, RZ, R7 ;  /* 0x000000ffff047224 */ /* 0x000fe200078e0007 */
[----:B------:R-:W-:Y:S01]  /*6f40*/  IADD3 RZ, P3, R5, R6, RZ ;  /* 0x0000000605ff7210 */ /* 0x000fe20007f7e0ff */
[----:B------:R-:W-:-:S04]  /*6f50*/  IMAD.X R5, RZ, RZ, RZ, P1 ;  /* 0x000000ffff057224 */ /* 0x000fc800008e06ff */
[----:B------:R-:W-:-:S08]  /*6f60*/  IMAD.WIDE.U32.X R4, R23, UR13, R4, P3 ;  /* 0x0000000d17047c25 */ /* 0x000fd000098e0404 */
.L_x_63:
[----:B------:R-:W-:Y:S01]  /*6f70*/  ISETP.NE.AND P1, PT, R2, 0x1, PT ;  /* 0x000000010200780c */ /* 0x000fe20003f25270 */
[----:B------:R-:W-:Y:S01]  /*6f80*/  ULDC UR8, c[0x0][0x648] ;  /* 0x0001920000087ab9 */ /* 0x000fe20000000800 */
[----:B------:R-:W-:Y:S01]  /*6f90*/  LOP3.LUT R20, R20, UR6, RZ, 0xc0, !PT ;  /* 0x0000000614147c12 */ /* 0x000fe2000f8ec0ff */
[----:B------:R-:W-:Y:S01]  /*6fa0*/  IMAD.MOV R22, RZ, RZ, -R22 ;  /* 0x000000ffff167224 */ /* 0x000fe200078e0a16 */
[----:B------:R-:W-:Y:S01]  /*6fb0*/  SHF.R.U64 R5, R4, UR8, R5 ;  /* 0x0000000804057c19 */ /* 0x000fe20008001205 */
[----:B------:R-:W-:Y:S01]  /*6fc0*/  ULDC UR8, c[0x0][0x638] ;  /* 0x00018e0000087ab9 */ /* 0x000fe20000000800 */
[----:B------:R-:W-:Y:S01]  /*6fd0*/  LOP3.LUT R6, R9, UR4, RZ, 0xc0, !PT ;  /* 0x0000000409067c12 */ /* 0x000fe2000f8ec0ff */
[----:B------:R-:W-:Y:S02]  /*6fe0*/  ULDC UR9, c[0x0][0x610] ;  /* 0x0001840000097ab9 */ /* 0x000fe40000000800 */
[----:B------:R-:W-:Y:S02]  /*6ff0*/  IMAD.MOV R4, RZ, RZ, -R5 ;  /* 0x000000ffff047224 */ /* 0x000fe400078e0a05 */
[----:B------:R-:W-:-:S02]  /*7000*/  IMAD R5, R5, UR5, R20 ;  /* 0x0000000505057c24 */ /* 0x000fc4000f8e0214 */
[----:B0-----:R-:W-:Y:S02]  /*7010*/  @P1 IMAD R14, R21, R22, R12 ;  /* 0x00000016150e1224 */ /* 0x001fe400078e020c */
[----:B------:R-:W-:Y:S01]  /*7020*/  IMAD R15, R4, UR8, R15 ;  /* 0x00000008040f7c24 */ /* 0x000fe2000f8e020f */
[----:B------:R-:W-:Y:S01]  /*7030*/  ULDC UR8, c[0x0][0x600] ;  /* 0x0001800000087ab9 */ /* 0x000fe20000000800 */
[----:B------:R-:W-:Y:S02]  /*7040*/  IMAD R14, R5, UR9, R14 ;  /* 0x00000009050e7c24 */ /* 0x000fe4000f8e020e */
[----:B------:R-:W-:Y:S02]  /*7050*/  IMAD R15, R15, UR8, R6 ;  /* 0x000000080f0f7c24 */ /* 0x000fe4000f8e0206 */
[----:B------:R-:W-:-:S03]  /*7060*/  IMAD.MOV.U32 R4, RZ, RZ, 0x1 ;  /* 0x00000001ff047424 */ /* 0x000fc600078e00ff */
[----:B------:R-:W-:Y:S02]  /*7070*/  SEL R9, R15, R14, !P1 ;  /* 0x0000000e0f097207 */ /* 0x000fe40004800000 */
[----:B------:R-:W-:-:S07]  /*7080*/  SEL R7, R14, R15, !P1 ;  /* 0x0000000f0e077207 */ /* 0x000fce0004800000 */
.L_x_61:
[----:B------:R-:W-:Y:S05]  /*7090*/  BSYNC B1 ;  /* 0x0000000000017941 */ /* 0x000fea0003800000 */
.L_x_60:
[----:B------:R-:W-:-:S13]  /*70a0*/  LOP3.LUT P1, RZ, R4, 0xff, RZ, 0xc0, !PT ;  /* 0x000000ff04ff7812 */ /* 0x000fda000782c0ff */
[----:B------:R-:W-:Y:S05]  /*70b0*/  @P1 BRA `(.L_x_64) ;  /* 0xfffffff400181947 */ /* 0x000fea000383ffff */
[----:B------:R-:W-:Y:S05]  /*70c0*/  BSYNC B0 ;  /* 0x0000000000007941 */ /* 0x000fea0003800000 */
.L_x_52:
[----:B------:R-:W-:-:S03]  /*70d0*/  UMOV UR8, 0xffffffff ;  /* 0xffffffff00087882 */ /* 0x000fc60000000000 */
[----:B------:R-:W-:Y:S05]  /*70e0*/  BRA.DIV UR8, `(.L_x_65) ;  /* 0x0000000208cc7947 */ /* 0x000fea000b800000 */
[----:B------:R-:W-:-:S13]  /*70f0*/  ELECT P6, URZ, PT ;  /* 0x00000000003f782f */ /* 0x000fda00038c0000 */
.L_x_77:
[----:B------:R-:W-:Y:S04]  /*7100*/  BSSY B0, `(.L_x_66) ;  /* 0x0000019000007945 */ /* 0x000fe80003800000 */
[----:B------:R-:W-:Y:S05]  /*7110*/  @!P6 BRA `(.L_x_67) ;  /* 0x00000000005ce947 */ /* 0x000fea0003800000 */
[----:B------:R-:W-:-:S04]  /*7120*/  LOP3.LUT R19, R19, 0x2, RZ, 0xfc, !PT ;  /* 0x0000000213137812 */ /* 0x000fc800078efcff */
[----:B------:R-:W-:-:S13]  /*7130*/  ISETP.NE.AND P0, PT, R19, 0x3, PT ;  /* 0x000000031300780c */ /* 0x000fda0003f05270 */
[----:B------:R-:W-:Y:S05]  /*7140*/  @!P0 BRA `(.L_x_68) ;  /* 0x0000000000048947 */ /* 0x000fea0003800000 */
[----:B------:R-:W-:Y:S01]  /*7150*/  BPT.TRAP 0x1 ;  /* 0x000000040000795c */ /* 0x000fe20000300000 */
.L_x_68:
[----:B------:R-:W0:Y:S01]  /*7160*/  S2R R5, SR_CgaCtaId ;  /* 0x0000000000057919 */ /* 0x000e220000008800 */
[----:B------:R-:W-:Y:S02]  /*7170*/  MOV R2, 0x400 ;  /* 0x0000040000027802 */ /* 0x000fe40000000f00 */
[----:B------:R-:W-:Y:S02]  /*7180*/  SHF.L.U32 R4, R3, 0x1f, RZ ;  /* 0x0000001f03047819 */ /* 0x000fe400000006ff */
[----:B0-----:R-:W-:-:S05]  /*7190*/  LEA R5, R5, R2, 0x18 ;  /* 0x0000000205057211 */ /* 0x001fca00078ec0ff */
[----:B------:R-:W-:-:S04]  /*71a0*/  VIADD R5, R5, 0x10 ;  /* 0x0000001005057836 */ /* 0x000fc80000000000 */
[C---:B------:R-:W-:Y:S02]  /*71b0*/  IMAD R7, R0.reuse, 0x8, R5 ;  /* 0x0000000800077824 */ /* 0x040fe400078e0205 */
[----:B------:R-:W-:Y:S02]  /*71c0*/  VIADD R0, R0, 0x1 ;  /* 0x0000000100007836 */ /* 0x000fe40000000000 */
[----:B------:R-:W0:Y:S03]  /*71d0*/  SYNCS.PHASECHK.TRANS64.TRYWAIT P0, [R7+URZ], R4 ;  /* 0x00000004070075a7 */ /* 0x000e26000800017f */
[----:B------:R-:W-:-:S04]  /*71e0*/  ISETP.NE.AND P1, PT, R0, 0x2, PT ;  /* 0x000000020000780c */ /* 0x000fc80003f25270 */
[----:B------:R-:W-:Y:S02]  /*71f0*/  SEL R2, RZ, 0x1, P1 ;  /* 0x00000001ff027807 */ /* 0x000fe40000800000 */
[----:B------:R-:W-:Y:S02]  /*7200*/  SEL R0, R0, RZ, P1 ;  /* 0x000000ff00007207 */ /* 0x000fe40000800000 */
[----:B------:R-:W-:Y:S01]  /*7210*/  LOP3.LUT R2, R3, R2, RZ, 0x3c, !PT ;  /* 0x0000000203027212 */ /* 0x000fe200078e3cff */
[----:B0-----:R-:W-:Y:S06]  /*7220*/  @!P0 BRA `(.L_x_69) ;  /* 0x00000000009c8947 */ /* 0x001fec0003800000 */
.L_x_78:
[----:B------:R-:W-:Y:S01]  /*7230*/  IMAD R5, R0, 0x8, R5 ;  /* 0x0000000800057824 */ /* 0x000fe200078e0205 */
[----:B------:R-:W-:-:S07]  /*7240*/  SHF.L.U32 R0, R2, 0x1f, RZ ;  /* 0x0000001f02007819 */ /* 0x000fce00000006ff */
.L_x_70:
[----:B-1----:R1:W2:Y:S02]  /*7250*/  SYNCS.PHASECHK.TRANS64.TRYWAIT P0, [R5+URZ], R0 ;  /* 0x00000000050075a7 */ /* 0x0022a4000800017f */
[----:B--2---:R-:W-:Y:S05]  /*7260*/  @!P0 NANOSLEEP.SYNCS 0x989680 ;  /* 0x009896800000895d */ /* 0x004fea0003900000 */
[----:B------:R-:W2:Y:S02]  /*7270*/  @!P0 SYNCS.PHASECHK.TRANS64 P0, [R5+URZ], R0 ;  /* 0x00000000050085a7 */ /* 0x000ea4000800007f */
[----:B--2---:R-:W-:Y:S05]  /*7280*/  @!P0 BRA `(.L_x_70) ;  /* 0xfffffffc00f08947 */ /* 0x004fea000383ffff */
.L_x_67:
[----:B------:R-:W-:Y:S05]  /*7290*/  BSYNC B0 ;  /* 0x0000000000007941 */ /* 0x000fea0003800000 */
.L_x_66:
[----:B------:R-:W-:Y:S05]  /*72a0*/  EXIT ;  /* 0x000000000000794d */ /* 0x000fea0003800000 */
.L_x_17:
[----:B---3--:R3:W4:Y:S02]  /*72b0*/  SYNCS.PHASECHK.TRANS64.TRYWAIT P1, [R3+URZ], R0 ;  /* 0x00000000030075a7 */ /* 0x008724000802017f */
[----:B----4-:R-:W-:Y:S05]  /*72c0*/  @!P1 NANOSLEEP.SYNCS 0x989680 ;  /* 0x009896800000995d */ /* 0x010fea0003900000 */
[----:B------:R-:W4:Y:S02]  /*72d0*/  @!P1 SYNCS.PHASECHK.TRANS64 P1, [R3+URZ], R0 ;  /* 0x00000000030095a7 */ /* 0x000f24000802007f */
[----:B----4-:R-:W-:Y:S05]  /*72e0*/  @!P1 BRA `(.L_x_17) ;  /* 0xfffffffc00f09947 */ /* 0x010fea000383ffff */
[----:B------:R-:W-:Y:S05]  /*72f0*/  BRA `(.L_x_16) ;  /* 0xffffff9c00e07947 */ /* 0x000fea000383ffff */
.L_x_22:
[----:B-1----:R1:W2:Y:S02]  /*7300*/  SYNCS.PHASECHK.TRANS64.TRYWAIT P1, [R5+URZ], R4 ;  /* 0x00000004050075a7 */ /* 0x0022a4000802017f */
[----:B--2---:R-:W-:Y:S05]  /*7310*/  @!P1 NANOSLEEP.SYNCS 0x989680 ;  /* 0x009896800000995d */ /* 0x004fea0003900000 */
[----:B------:R-:W2:Y:S02]  /*7320*/  @!P1 SYNCS.PHASECHK.TRANS64 P1, [R5+URZ], R4 ;  /* 0x00000004050095a7 */ /* 0x000ea4000802007f */
[----:B--2---:R-:W-:Y:S05]  /*7330*/  @!P1 BRA `(.L_x_22) ;  /* 0xfffffffc00f09947 */ /* 0x004fea000383ffff */
[----:B------:R-:W-:Y:S05]  /*7340*/  BRA `(.L_x_21) ;  /* 0xffffffa800c07947 */ /* 0x000fea000383ffff */
.L_x_53:
[----:B------:R-:W-:Y:S01]  /*7350*/  BSSY B1, `(.L_x_71) ;  /* 0x0000006000017945 */ /* 0x000fe20003800000 */
[----:B------:R-:W-:-:S07]  /*7360*/  IMAD.MOV.U32 R15, RZ, RZ, -0x1 ;  /* 0xffffffffff0f7424 */ /* 0x000fce00078e00ff */
[----:B------:R-:W-:Y:S05]  /*7370*/  WARPSYNC.COLLECTIVE R15, `(.L_x_72) ;  /* 0x000000000f0c7348 */ /* 0x000fea0003c00000 */
[----:B------:R-:W-:Y:S02]  /*7380*/  ELECT P6, UR62, PT ;  /* 0x00000000003e782f */ /* 0x000fe400038c0000 */
[----:B------:R-:W-:Y:S01]  /*7390*/  MOV R14, UR62 ;  /* 0x0000003e000e7c02 */ /* 0x000fe20008000f00 */
[----:B------:R-:W-:Y:S10]  /*73a0*/  ENDCOLLECTIVE ;  /* 0x000000000000791b */ /* 0x000ff40003800000 */
.L_x_72:
[----:B------:R-:W-:Y:S05]  /*73b0*/  BSYNC B1 ;  /* 0x0000000000017941 */ /* 0x000fea0003800000 */
.L_x_71:
[----:B------:R-:W-:Y:S05]  /*73c0*/  BRA `(.L_x_73) ;  /* 0xfffffff000607947 */ /* 0x000fea000383ffff */
.L_x_56:
[----:B0-----:R0:W1:Y:S02]  /*73d0*/  SYNCS.PHASECHK.TRANS64.TRYWAIT P1, [R12+URZ+0x10], R7 ;  /* 0x000010070c0075a7 */ /* 0x001064000802017f */
[----:B-1----:R-:W-:Y:S05]  /*73e0*/  @!P1 NANOSLEEP.SYNCS 0x989680 ;  /* 0x009896800000995d */ /* 0x002fea0003900000 */
[----:B------:R-:W1:Y:S02]  /*73f0*/  @!P1 SYNCS.PHASECHK.TRANS64 P1, [R12+URZ+0x10], R7 ;  /* 0x000010070c0095a7 */ /* 0x000e64000802007f */
[----:B-1----:R-:W-:Y:S05]  /*7400*/  @!P1 BRA `(.L_x_56) ;  /* 0xfffffffc00f09947 */ /* 0x002fea000383ffff */
[----:B------:R-:W-:Y:S05]  /*7410*/  BRA `(.L_x_74) ;  /* 0xfffffff000947947 */ /* 0x000fea000383ffff */
.L_x_65:
[----:B------:R-:W-:Y:S01]  /*7420*/  BSSY B0, `(.L_x_75) ;  /* 0x0000006000007945 */ /* 0x000fe20003800000 */
[----:B------:R-:W-:-:S07]  /*7430*/  IMAD.MOV.U32 R15, RZ, RZ, -0x1 ;  /* 0xffffffffff0f7424 */ /* 0x000fce00078e00ff */
[----:B------:R-:W-:Y:S05]  /*7440*/  WARPSYNC.COLLECTIVE R15, `(.L_x_76) ;  /* 0x000000000f0c7348 */ /* 0x000fea0003c00000 */
[----:B------:R-:W-:Y:S02]  /*7450*/  ELECT P6, UR62, PT ;  /* 0x00000000003e782f */ /* 0x000fe400038c0000 */
[----:B------:R-:W-:Y:S01]  /*7460*/  MOV R14, UR62 ;  /* 0x0000003e000e7c02 */ /* 0x000fe20008000f00 */
[----:B------:R-:W-:Y:S10]  /*7470*/  ENDCOLLECTIVE ;  /* 0x000000000000791b */ /* 0x000ff40003800000 */
.L_x_76:
[----:B------:R-:W-:Y:S05]  /*7480*/  BSYNC B0 ;  /* 0x0000000000007941 */ /* 0x000fea0003800000 */
.L_x_75:
[----:B------:R-:W-:Y:S05]  /*7490*/  BRA `(.L_x_77) ;  /* 0xfffffffc00187947 */ /* 0x000fea000383ffff */
.L_x_69:
[----:B0-----:R0:W1:Y:S02]  /*74a0*/  SYNCS.PHASECHK.TRANS64.TRYWAIT P0, [R7+URZ], R4 ;  /* 0x00000004070075a7 */ /* 0x001064000800017f */
[----:B-1----:R-:W-:Y:S05]  /*74b0*/  @!P0 NANOSLEEP.SYNCS 0x989680 ;  /* 0x009896800000895d */ /* 0x002fea0003900000 */
[----:B------:R-:W1:Y:S02]  /*74c0*/  @!P0 SYNCS.PHASECHK.TRANS64 P0, [R7+URZ], R4 ;  /* 0x00000004070085a7 */ /* 0x000e64000800007f */
[----:B-1----:R-:W-:Y:S05]  /*74d0*/  @!P0 BRA `(.L_x_69) ;  /* 0xfffffffc00f08947 */ /* 0x002fea000383ffff */
[----:B------:R-:W-:Y:S05]  /*74e0*/  BRA `(.L_x_78) ;  /* 0xfffffffc00507947 */ /* 0x000fea000383ffff */
.L_x_79:
[----:B------:R-:W-:-:S00]  /*74f0*/  BRA `(.L_x_79) ;  /* 0xfffffffc00fc7947 */ /* 0x000fc0000383ffff */
[----:B------:R-:W-:-:S00]  /*7500*/  NOP ;  /* 0x0000000000007918 */ /* 0x000fc00000000000 */
[----:B------:R-:W-:-:S00]  /*7510*/  NOP ;  /* 0x0000000000007918 */ /* 0x000fc00000000000 */
[----:B------:R-:W-:-:S00]  /*7520*/  NOP ;  /* 0x0000000000007918 */ /* 0x000fc00000000000 */
[----:B------:R-:W-:-:S00]  /*7530*/  NOP ;  /* 0x0000000000007918 */ /* 0x000fc00000000000 */
[----:B------:R-:W-:-:S00]  /*7540*/  NOP ;  /* 0x0000000000007918 */ /* 0x000fc00000000000 */
[----:B------:R-:W-:-:S00]  /*7550*/  NOP ;  /* 0x0000000000007918 */ /* 0x000fc00000000000 */
[----:B------:R-:W-:-:S00]  /*7560*/  NOP ;  /* 0x0000000000007918 */ /* 0x000fc00000000000 */
[----:B------:R-:W-:-:S00]  /*7570*/  NOP ;  /* 0x0000000000007918 */ /* 0x000fc00000000000 */
.L_x_80:


//--------------------- .nv.global.init           --------------------------
	.section	.nv.global.init,"aw",@progbits
.nv.global.init:
	.type		$str$22,@object
	.size		$str$22,($str$23 - $str$22)
$str$22:
        /*0000*/ 	.byte	0x6b, 0x5f, 0x74, 0x69, 0x6c, 0x65, 0x5f, 0x63, 0x6f, 0x75, 0x6e, 0x74, 0x20, 0x3e, 0x3d, 0x20
        /*0010*/ 	.byte	0x31, 0x00
	.type		$str$23,@object
	.size		$str$23,(__unnamed_1 - $str$23)
$str$23:
        /*0012*/ 	.byte	0x2f, 0x74, 0x6d, 0x70, 0x2f, 0x63, 0x75, 0x74, 0x6c, 0x61, 0x73, 0x73, 0x5f, 0x73, 0x77, 0x65
        /*0022*/ 	.byte	0x65, 0x70, 0x5f, 0x73, 0x72, 0x63, 0x2f, 0x69, 0x6e, 0x63, 0x6c, 0x75, 0x64, 0x65, 0x2f, 0x63
        /*0032*/ 	.byte	0x75, 0x74, 0x6c, 0x61, 0x73, 0x73, 0x2f, 0x67, 0x65, 0x6d, 0x6d, 0x2f, 0x63, 0x6f, 0x6c, 0x6c
        /*0042*/ 	.byte	0x65, 0x63, 0x74, 0x69, 0x76, 0x65, 0x2f, 0x73, 0x6d, 0x39, 0x30, 0x5f, 0x6d, 0x6d, 0x61, 0x5f
        /*0052*/ 	.byte	0x74, 0x6d, 0x61, 0x5f, 0x67, 0x6d, 0x6d, 0x61, 0x5f, 0x73, 0x73, 0x5f, 0x77, 0x61, 0x72, 0x70
        /*0062*/ 	.byte	0x73, 0x70, 0x65, 0x63, 0x69, 0x61, 0x6c, 0x69, 0x7a, 0x65, 0x64, 0x2e, 0x68, 0x70, 0x70, 0x00
	.type		__unnamed_1,@object
	.size		__unnamed_1,(.L_0 - __unnamed_1)
__unnamed_1:
        /*0072*/ 	.byte	0x76, 0x6f, 0x69, 0x64, 0x20, 0x63, 0x75, 0x74, 0x6c, 0x61, 0x73, 0x73, 0x3a, 0x3a, 0x67, 0x65
        /* <DEDUP_REMOVED lines=172> */
        /*0b42*/ 	.byte	0x5d, 0x00
.L_0:


//--------------------- .nv.shared._ZN7cutlass13device_kernelINS_4gemm6kernel13GemmUniversalIN4cute5tupleIJiiiiEEENS1_10collective13CollectiveMmaINS1_34MainloopSm90TmaGmmaWarpSpecializedILi2ENS5_IJNS4_1CILi1EEESB_SB_EEENS1_35KernelTmaWarpSpecializedCooperativeEEENS5_IJNSA_ILi384EEENSA_ILi32EEENSA_ILi256EEEEEEaNS5_IJlSB_lEEEaSJ_NS4_8TiledMMAINS4_8MMA_AtomIJNS4_4SM904GMMA26MMA_64x32x32_S32S8S8_SS_TNEEEENS4_6LayoutINS5_IJNSA_ILi2EEESB_SB_EEENS5_IJSB_NSA_ILi0EEEST_EEEEENS5_IJNS4_10UnderscoreESW_SW_EEEEENS4_13SM90_TMA_LOADENS4_14ComposedLayoutINS4_7SwizzleILi3ELi4ELi3EEENS4_18smem_ptr_flag_bitsILi8EEENSQ_INS5_IJNSA_ILi8EEENSA_ILi128EEEEEENS5_IJS16_SB_EEEEEEEvNS4_8identityESZ_S1A_vS1B_EENS_8epilogue10collective6detail29Sm90TmaWarpSpecializedAdapterINS1E_15DefaultEpilogueIaSJ_SJ_NS1D_6thread17LinearCombinationIaLi1EiiLNS1I_9ScaleType4KindE0ELNS_15FloatRoundStyleE2EaEENS1_15EpilogueDefaultEEEEEvvEEEEvNT_6ParamsE --------------------------
	.section	.nv.shared._ZN7cutlass13device_kernelINS_4gemm6kernel13GemmUniversalIN4cute5tupleIJiiiiEEENS1_10collective13CollectiveMmaINS1_34MainloopSm90TmaGmmaWarpSpecializedILi2ENS5_IJNS4_1CILi1EEESB_SB_EEENS1_35KernelTmaWarpSpecializedCooperativeEEENS5_IJNSA_ILi384EEENSA_ILi32EEENSA_ILi256EEEEEEaNS5_IJlSB_lEEEaSJ_NS4_8TiledMMAINS4_8MMA_AtomIJNS4_4SM904GMMA26MMA_64x32x32_S32S8S8_SS_TNEEEENS4_6LayoutINS5_IJNSA_ILi2EEESB_SB_EEENS5_IJSB_NSA_ILi0EEEST_EEEEENS5_IJNS4_10UnderscoreESW_SW_EEEEENS4_13SM90_TMA_LOADENS4_14ComposedLayoutINS4_7SwizzleILi3ELi4ELi3EEENS4_18smem_ptr_flag_bitsILi8EEENSQ_INS5_IJNSA_ILi8EEENSA_ILi128EEEEEENS5_IJS16_SB_EEEEEEEvNS4_8identityESZ_S1A_vS1B_EENS_8epilogue10collective6detail29Sm90TmaWarpSpecializedAdapterINS1E_15DefaultEpilogueIaSJ_SJ_NS1D_6thread17LinearCombinationIaLi1EiiLNS1I_9ScaleType4KindE0ELNS_15FloatRoundStyleE2EaEENS1_15EpilogueDefaultEEEEEvvEEEEvNT_6ParamsE,"aw",@nobits
	.sectionflags	@""
	.align	16
	.zero		1024


//--------------------- .nv.shared.reserved.0     --------------------------
	.section	.nv.shared.reserved.0,"aw",@nobits
	.weak		__nv_reservedSMEM_offset_0_alias
	.size		__nv_reservedSMEM_offset_0_alias, 0, 0
	.other		__nv_reservedSMEM_offset_0_alias,@"STO_CUDA_RESERVED_SHARED STV_DEFAULT"
__nv_reservedSMEM_offset_0_alias:
	.zero		0


//--------------------- .nv.global                --------------------------
	.section	.nv.global,"aw",@nobits
.nv.global:
	.type		_ZN39_INTERNAL_60bc6a63_4_k_cu_cbc05620_66584cute1_E,@object
	.size		_ZN39_INTERNAL_60bc6a63_4_k_cu_cbc05620_66584cute1_E,(_ZN39_INTERNAL_60bc6a63_4_k_cu_cbc05620_66584cuda3std3__45__cpo6cbeginE - _ZN39_INTERNAL_60bc6a63_4_k_cu_cbc05620_66584cute1_E)
_ZN39_INTERNAL_60bc6a63_4_k_cu_cbc05620_66584cute1_E:
	.zero		1
	.type		_ZN39_INTERNAL_60bc6a63_4_k_cu_cbc05620_66584cuda3std3__45__cpo6cbeginE,@object
	.size		_ZN39_INTERNAL_60bc6a63_4_k_cu_cbc05620_66584cuda3std3__45__cpo6cbeginE,(_ZN39_INTERNAL_60bc6a63_4_k_cu_cbc05620_66584cuda3std3__48in_placeE - _ZN39_INTERNAL_60bc6a63_4_k_cu_cbc05620_66584cuda3std3__45__cpo6cbeginE)
_ZN39_INTERNAL_60bc6a63_4_k_cu_cbc05620_66584cuda3std3__45__cpo6cbeginE:
	.zero		1
	.type		_ZN39_INTERNAL_60bc6a63_4_k_cu_cbc05620_66584cuda3std3__48in_placeE,@object
	.size		_ZN39_INTERNAL_60bc6a63_4_k_cu_cbc05620_66584cuda3std3__48in_placeE,(_ZN39_INTERNAL_60bc6a63_4_k_cu_cbc05620_66584cuda3std6ranges3__45__cpo9iter_moveE - _ZN39_INTERNAL_60bc6a63_4_k_cu_cbc05620_66584cuda3std3__48in_placeE)
_ZN39_INTERNAL_60bc6a63_4_k_cu_cbc05620_66584cuda3std3__48in_placeE:
	.zero		1
	.type		_ZN39_INTERNAL_60bc6a63_4_k_cu_cbc05620_66584cuda3std6ranges3__45__cpo9iter_moveE,@object
	.size		_ZN39_INTERNAL_60bc6a63_4_k_cu_cbc05620_66584cuda3std6ranges3__45__cpo9iter_moveE,(_ZN39_INTERNAL_60bc6a63_4_k_cu_cbc05620_66584cuda3std3__45__cpo5beginE - _ZN39_INTERNAL_60bc6a63_4_k_cu_cbc05620_66584cuda3std6ranges3__45__cpo9iter_moveE)
_ZN39_INTERNAL_60bc6a63_4_k_cu_cbc05620_66584cuda3std6ranges3__45__cpo9iter_moveE:
	.zero		1
	.type		_ZN39_INTERNAL_60bc6a63_4_k_cu_cbc05620_66584cuda3std3__45__cpo5beginE,@object
	.size		_ZN39_INTERNAL_60bc6a63_4_k_cu_cbc05620_66584cuda3std3__45__cpo5beginE,(_ZN39_INTERNAL_60bc6a63_4_k_cu_cbc05620_66584cuda3std3__441_GLOBAL__N__60bc6a63_4_k_cu_cbc05620_66586ignoreE - _ZN39_INTERNAL_60bc6a63_4_k_cu_cbc05620_66584cuda3std3__45__cpo5beginE)
_ZN39_INTERNAL_60bc6a63_4_k_cu_cbc05620_66584cuda3std3__45__cpo5beginE:
	.zero		1
	.type		_ZN39_INTERNAL_60bc6a63_4_k_cu_cbc05620_66584cuda3std3__441_GLOBAL__N__60bc6a63_4_k_cu_cbc05620_66586ignoreE,@object
	.size		_ZN39_INTERNAL_60bc6a63_4_k_cu_cbc05620_66584cuda3std3__441_GLOBAL__N__60bc6a63_4_k_cu_cbc05620_66586ignoreE,(_ZN39_INTERNAL_60bc6a63_4_k_cu_cbc05620_66584cute7productE - _ZN39_INTERNAL_60bc6a63_4_k_cu_cbc05620_66584cuda3std3__441_GLOBAL__N__60bc6a63_4_k_cu_cbc05620_66586ignoreE)
_ZN39_INTERNAL_60bc6a63_4_k_cu_cbc05620_66584cuda3std3__441_GLOBAL__N__60bc6a63_4_k_cu_cbc05620_66586ignoreE:
	.zero		1
	.type		_ZN39_INTERNAL_60bc6a63_4_k_cu_cbc05620_66584cute7productE,@object
	.size		_ZN39_INTERNAL_60bc6a63_4_k_cu_cbc05620_66584cute7productE,(_ZN39_INTERNAL_60bc6a63_4_k_cu_cbc05620_66584cuda3std3__45__cpo3endE - _ZN39_INTERNAL_60bc6a63_4_k_cu_cbc05620_66584cute7productE)
_ZN39_INTERNAL_60bc6a63_4_k_cu_cbc05620_66584cute7productE:
	.zero		1
	.type		_ZN39_INTERNAL_60bc6a63_4_k_cu_cbc05620_66584cuda3std3__45__cpo3endE,@object
	.size		_ZN39_INTERNAL_60bc6a63_4_k_cu_cbc05620_66584cuda3std3__45__cpo3endE,(_ZN39_INTERNAL_60bc6a63_4_k_cu_cbc05620_66584cuda3std3__419piecewise_constructE - _ZN39_INTERNAL_60bc6a63_4_k_cu_cbc05620_66584cuda3std3__45__cpo3endE)
_ZN39_INTERNAL_60bc6a63_4_k_cu_cbc05620_66584cuda3std3__45__cpo3endE:
	.zero		1
	.type		_ZN39_INTERNAL_60bc6a63_4_k_cu_cbc05620_66584cuda3std3__419piecewise_constructE,@object
	.size		_ZN39_INTERNAL_60bc6a63_4_k_cu_cbc05620_66584cuda3std3__419piecewise_constructE,(_ZN39_INTERNAL_60bc6a63_4_k_cu_cbc05620_66584cuda3std3__45__cpo4cendE - _ZN39_INTERNAL_60bc6a63_4_k_cu_cbc05620_66584cuda3std3__419piecewise_constructE)
_ZN39_INTERNAL_60bc6a63_4_k_cu_cbc05620_66584cuda3std3__419piecewise_constructE:
	.zero		1
	.type		_ZN39_INTERNAL_60bc6a63_4_k_cu_cbc05620_66584cuda3std3__45__cpo4cendE,@object
	.size		_ZN39_INTERNAL_60bc6a63_4_k_cu_cbc05620_66584cuda3std3__45__cpo4cendE,(_ZN39_INTERNAL_60bc6a63_4_k_cu_cbc05620_66584cuda3std6ranges3__45__cpo4swapE - _ZN39_INTERNAL_60bc6a63_4_k_cu_cbc05620_66584cuda3std3__45__cpo4cendE)
_ZN39_INTERNAL_60bc6a63_4_k_cu_cbc05620_66584cuda3std3__45__cpo4cendE:
	.zero		1
	.type		_ZN39_INTERNAL_60bc6a63_4_k_cu_cbc05620_66584cuda3std6ranges3__45__cpo4swapE,@object
	.size		_ZN39_INTERNAL_60bc6a63_4_k_cu_cbc05620_66584cuda3std6ranges3__45__cpo4swapE,(.L_8 - _ZN39_INTERNAL_60bc6a63_4_k_cu_cbc05620_66584cuda3std6ranges3__45__cpo4swapE)
_ZN39_INTERNAL_60bc6a63_4_k_cu_cbc05620_66584cuda3std6ranges3__45__cpo4swapE:
	.zero		1
.L_8:


//--------------------- .nv.constant0._ZN7cutlass13device_kernelINS_4gemm6kernel13GemmUniversalIN4cute5tupleIJiiiiEEENS1_10collective13CollectiveMmaINS1_34MainloopSm90TmaGmmaWarpSpecializedILi2ENS5_IJNS4_1CILi1EEESB_SB_EEENS1_35KernelTmaWarpSpecializedCooperativeEEENS5_IJNSA_ILi384EEENSA_ILi32EEENSA_ILi256EEEEEEaNS5_IJlSB_lEEEaSJ_NS4_8TiledMMAINS4_8MMA_AtomIJNS4_4SM904GMMA26MMA_64x32x32_S32S8S8_SS_TNEEEENS4_6LayoutINS5_IJNSA_ILi2EEESB_SB_EEENS5_IJSB_NSA_ILi0EEEST_EEEEENS5_IJNS4_10UnderscoreESW_SW_EEEEENS4_13SM90_TMA_LOADENS4_14ComposedLayoutINS4_7SwizzleILi3ELi4ELi3EEENS4_18smem_ptr_flag_bitsILi8EEENSQ_INS5_IJNSA_ILi8EEENSA_ILi128EEEEEENS5_IJS16_SB_EEEEEEEvNS4_8identityESZ_S1A_vS1B_EENS_8epilogue10collective6detail29Sm90TmaWarpSpecializedAdapterINS1E_15DefaultEpilogueIaSJ_SJ_NS1D_6thread17LinearCombinationIaLi1EiiLNS1I_9ScaleType4KindE0ELNS_15FloatRoundStyleE2EaEENS1_15EpilogueDefaultEEEEEvvEEEEvNT_6ParamsE --------------------------
	.section	.nv.constant0._ZN7cutlass13device_kernelINS_4gemm6kernel13GemmUniversalIN4cute5tupleIJiiiiEEENS1_10collective13CollectiveMmaINS1_34MainloopSm90TmaGmmaWarpSpecializedILi2ENS5_IJNS4_1CILi1EEESB_SB_EEENS1_35KernelTmaWarpSpecializedCooperativeEEENS5_IJNSA_ILi384EEENSA_ILi32EEENSA_ILi256EEEEEEaNS5_IJlSB_lEEEaSJ_NS4_8TiledMMAINS4_8MMA_AtomIJNS4_4SM904GMMA26MMA_64x32x32_S32S8S8_SS_TNEEEENS4_6LayoutINS5_IJNSA_ILi2EEESB_SB_EEENS5_IJSB_NSA_ILi0EEEST_EEEEENS5_IJNS4_10UnderscoreESW_SW_EEEEENS4_13SM90_TMA_LOADENS4_14ComposedLayoutINS4_7SwizzleILi3ELi4ELi3EEENS4_18smem_ptr_flag_bitsILi8EEENSQ_INS5_IJNSA_ILi8EEENSA_ILi128EEEEEENS5_IJS16_SB_EEEEEEEvNS4_8identityESZ_S1A_vS1B_EENS_8epilogue10collective6detail29Sm90TmaWarpSpecializedAdapterINS1E_15DefaultEpilogueIaSJ_SJ_NS1D_6thread17LinearCombinationIaLi1EiiLNS1I_9ScaleType4KindE0ELNS_15FloatRoundStyleE2EaEENS1_15EpilogueDefaultEEEEEvvEEEEvNT_6ParamsE,"a",@progbits
	.sectionflags	@""
	.align	4
.nv.constant0._ZN7cutlass13device_kernelINS_4gemm6kernel13GemmUniversalIN4cute5tupleIJiiiiEEENS1_10collective13CollectiveMmaINS1_34MainloopSm90TmaGmmaWarpSpecializedILi2ENS5_IJNS4_1CILi1EEESB_SB_EEENS1_35KernelTmaWarpSpecializedCooperativeEEENS5_IJNSA_ILi384EEENSA_ILi32EEENSA_ILi256EEEEEEaNS5_IJlSB_lEEEaSJ_NS4_8TiledMMAINS4_8MMA_AtomIJNS4_4SM904GMMA26MMA_64x32x32_S32S8S8_SS_TNEEEENS4_6LayoutINS5_IJNSA_ILi2EEESB_SB_EEENS5_IJSB_NSA_ILi0EEEST_EEEEENS5_IJNS4_10UnderscoreESW_SW_EEEEENS4_13SM90_TMA_LOADENS4_14ComposedLayoutINS4_7SwizzleILi3ELi4ELi3EEENS4_18smem_ptr_flag_bitsILi8EEENSQ_INS5_IJNSA_ILi8EEENSA_ILi128EEEEEENS5_IJS16_SB_EEEEEEEvNS4_8identityESZ_S1A_vS1B_EENS_8epilogue10collective6detail29Sm90TmaWarpSpecializedAdapterINS1E_15DefaultEpilogueIaSJ_SJ_NS1D_6thread17LinearCombinationIaLi1EiiLNS1I_9ScaleType4KindE0ELNS_15FloatRoundStyleE2EaEENS1_15EpilogueDefaultEEEEEvvEEEEvNT_6ParamsE:
	.zero		1664


//--------------------- SYMBOLS --------------------------

	.type		.nv.reservedSmem.offset0,@object
	.size		.nv.reservedSmem.offset0,0x4
	.type		__assertfail,@function
